	.target	sm_90a

	.elftype	@"ET_EXEC"


//--------------------- .note.nv.tkinfo           --------------------------
	.section	.note.nv.tkinfo,"",@"SHT_NOTE"
	.sectionflags	@"SHF_NOTE_NV_TKINFO"
	.tkinfo
        /*0018*/ 	.word	0x00000002
        /*0030*/ 	.string	""
        /*0030*/ 	.string	"ptxas"
        /*0030*/ 	.string	"Cuda compilation tools, release 13.0, V13.0.88"
        /*0030*/ 	.string	"Build cuda_13.0.r13.0/compiler.36424714_0"
        /*0030*/ 	.string	"-v  -suppress-debug-info  -lineinfo  -arch sm_90a "



//--------------------- .note.nv.cuinfo           --------------------------
	.section	.note.nv.cuinfo,"",@"SHT_NOTE"
	.sectionflags	@"SHF_NOTE_NV_CUINFO"
        /*0018*/ 	.short	0x0002
        /*001a*/ 	.short	0x005a
        /*001c*/ 	.short	0x0082
	.zero		2


//--------------------- .nv.info                  --------------------------
	.section	.nv.info,"",@"SHT_CUDA_INFO"
	.align	4


	//----- nvinfo : EIATTR_REGCOUNT
	.align		4
        /*0000*/ 	.byte	0x04, 0x2f
        /*0002*/ 	.short	(.L_1 - .L_0)
	.align		4
.L_0:
        /*0004*/ 	.word	index@(gluon_wgmma)
        /*0008*/ 	.word	0x0000005a


	//----- nvinfo : EIATTR_FRAME_SIZE
	.align		4
.L_1:
        /*000c*/ 	.byte	0x04, 0x11
        /*000e*/ 	.short	(.L_3 - .L_2)
	.align		4
.L_2:
        /*0010*/ 	.word	index@(gluon_wgmma)
        /*0014*/ 	.word	0x00000000


	//----- nvinfo : EIATTR_MIN_STACK_SIZE
	.align		4
.L_3:
        /*0018*/ 	.byte	0x04, 0x12
        /*001a*/ 	.short	(.L_5 - .L_4)
	.align		4
.L_4:
        /*001c*/ 	.word	index@(gluon_wgmma)
        /*0020*/ 	.word	0x00000000
.L_5:


//--------------------- .nv.compat                --------------------------
	.section	.nv.compat,"",@"SHT_CUDA_COMPAT_INFO"
	.align	4
        /*0000*/ 	.byte	0x02, 0x09, 0x01, 0x00, 0x02, 0x02, 0x04, 0x00, 0x02, 0x05, 0x05, 0x00, 0x03, 0x07, 0x01, 0x01
        /*0010*/ 	.byte	0x02, 0x03, 0x03, 0x00, 0x02, 0x06, 0x01, 0x00, 0x04, 0x0b, 0x08, 0x00, 0x00, 0x00, 0x00, 0x00
        /*0020*/ 	.byte	0x00, 0x00, 0x00, 0x00


//--------------------- .nv.info.gluon_wgmma      --------------------------
	.section	.nv.info.gluon_wgmma,"",@"SHT_CUDA_INFO"
	.sectionflags	@""
	.align	4


	//----- nvinfo : EIATTR_CUDA_API_VERSION
	.align		4
        /*0000*/ 	.byte	0x04, 0x37
        /*0002*/ 	.short	(.L_7 - .L_6)
.L_6:
        /*0004*/ 	.word	0x00000082


	//----- nvinfo : EIATTR_KPARAM_INFO
	.align		4
.L_7:
        /*0008*/ 	.byte	0x04, 0x17
        /*000a*/ 	.short	(.L_9 - .L_8)
.L_8:
        /*000c*/ 	.word	0x00000000
        /*0010*/ 	.short	0x000a
        /*0012*/ 	.short	0x0048
        /*0014*/ 	.byte	0x00, 0xf4, 0x21, 0x00


	//----- nvinfo : EIATTR_KPARAM_INFO
	.align		4
.L_9:
        /*0018*/ 	.byte	0x04, 0x17
        /*001a*/ 	.short	(.L_11 - .L_10)
.L_10:
        /*001c*/ 	.word	0x00000000
        /*0020*/ 	.short	0x0009
        /*0022*/ 	.short	0x0040
        /*0024*/ 	.byte	0x00, 0xf4, 0x21, 0x00


	//----- nvinfo : EIATTR_KPARAM_INFO
	.align		4
.L_11:
        /*0028*/ 	.byte	0x04, 0x17
        /*002a*/ 	.short	(.L_13 - .L_12)
.L_12:
        /*002c*/ 	.word	0x00000000
        /*0030*/ 	.short	0x0008
        /*0032*/ 	.short	0x0038
        /*0034*/ 	.byte	0x00, 0xf0, 0x21, 0x00


	//----- nvinfo : EIATTR_KPARAM_INFO
	.align		4
.L_13:
        /*0038*/ 	.byte	0x04, 0x17
        /*003a*/ 	.short	(.L_15 - .L_14)
.L_14:
        /*003c*/ 	.word	0x00000000
        /*0040*/ 	.short	0x0007
        /*0042*/ 	.short	0x0030
        /*0044*/ 	.byte	0x00, 0xf0, 0x21, 0x00


	//----- nvinfo : EIATTR_KPARAM_INFO
	.align		4
.L_15:
        /*0048*/ 	.byte	0x04, 0x17
        /*004a*/ 	.short	(.L_17 - .L_16)
.L_16:
        /*004c*/ 	.word	0x00000000
        /*0050*/ 	.short	0x0006
        /*0052*/ 	.short	0x0028
        /*0054*/ 	.byte	0x00, 0xf0, 0x21, 0x00


	//----- nvinfo : EIATTR_KPARAM_INFO
	.align		4
.L_17:
        /*0058*/ 	.byte	0x04, 0x17
        /*005a*/ 	.short	(.L_19 - .L_18)
.L_18:
        /*005c*/ 	.word	0x00000000
        /*0060*/ 	.short	0x0005
        /*0062*/ 	.short	0x0020
        /*0064*/ 	.byte	0x00, 0xf0, 0x11, 0x00


	//----- nvinfo : EIATTR_KPARAM_INFO
	.align		4
.L_19:
        /*0068*/ 	.byte	0x04, 0x17
        /*006a*/ 	.short	(.L_21 - .L_20)
.L_20:
        /*006c*/ 	.word	0x00000000
        /*0070*/ 	.short	0x0004
        /*0072*/ 	.short	0x001c
        /*0074*/ 	.byte	0x00, 0xf0, 0x11, 0x00


	//----- nvinfo : EIATTR_KPARAM_INFO
	.align		4
.L_21:
        /*0078*/ 	.byte	0x04, 0x17
        /*007a*/ 	.short	(.L_23 - .L_22)
.L_22:
        /*007c*/ 	.word	0x00000000
        /*0080*/ 	.short	0x0003
        /*0082*/ 	.short	0x0018
        /*0084*/ 	.byte	0x00, 0xf0, 0x11, 0x00


	//----- nvinfo : EIATTR_KPARAM_INFO
	.align		4
.L_23:
        /*0088*/ 	.byte	0x04, 0x17
        /*008a*/ 	.short	(.L_25 - .L_24)
.L_24:
        /*008c*/ 	.word	0x00000000
        /*0090*/ 	.short	0x0002
        /*0092*/ 	.short	0x0010
        /*0094*/ 	.byte	0x00, 0xf4, 0x21, 0x00


	//----- nvinfo : EIATTR_KPARAM_INFO
	.align		4
.L_25:
        /*0098*/ 	.byte	0x04, 0x17
        /*009a*/ 	.short	(.L_27 - .L_26)
.L_26:
        /*009c*/ 	.word	0x00000000
        /*00a0*/ 	.short	0x0001
        /*00a2*/ 	.short	0x0008
        /*00a4*/ 	.byte	0x00, 0xf4, 0x21, 0x00


	//----- nvinfo : EIATTR_KPARAM_INFO
	.align		4
.L_27:
        /*00a8*/ 	.byte	0x04, 0x17
        /*00aa*/ 	.short	(.L_29 - .L_28)
.L_28:
        /*00ac*/ 	.word	0x00000000
        /*00b0*/ 	.short	0x0000
        /*00b2*/ 	.short	0x0000
        /*00b4*/ 	.byte	0x00, 0xf4, 0x21, 0x00


	//----- nvinfo : EIATTR_SPARSE_MMA_MASK
	.align		4
.L_29:
        /*00b8*/ 	.byte	0x03, 0x50
        /*00ba*/ 	.short	0x0000


	//----- nvinfo : EIATTR_MAXREG_COUNT
	.align		4
        /*00bc*/ 	.byte	0x03, 0x1b
        /*00be*/ 	.short	0x00ff


	//----- nvinfo : EIATTR_NUM_BARRIERS
	.align		4
        /*00c0*/ 	.byte	0x02, 0x4c
        /*00c2*/ 	.byte	0x01
	.zero		1


	//----- nvinfo : EIATTR_MERCURY_ISA_VERSION
	.align		4
        /*00c4*/ 	.byte	0x03, 0x5f
        /*00c6*/ 	.short	0x0101


	//----- nvinfo : EIATTR_INT_WARP_WIDE_INSTR_OFFSETS
	.align		4
        /*00c8*/ 	.byte	0x04, 0x31
        /*00ca*/ 	.short	(.L_31 - .L_30)


	//   ....[0]....
.L_30:
        /*00cc*/ 	.word	0x00001450


	//   ....[1]....
        /*00d0*/ 	.word	0x00001470


	//   ....[2]....
        /*00d4*/ 	.word	0x00001480


	//   ....[3]....
        /*00d8*/ 	.word	0x00001490


	//   ....[4]....
        /*00dc*/ 	.word	0x000015a0


	//   ....[5]....
        /*00e0*/ 	.word	0x00001980


	//   ....[6]....
        /*00e4*/ 	.word	0x00001990


	//   ....[7]....
        /*00e8*/ 	.word	0x00001a10


	//   ....[8]....
        /*00ec*/ 	.word	0x00001a20


	//   ....[9]....
        /*00f0*/ 	.word	0x00002080


	//   ....[10]....
        /*00f4*/ 	.word	0x000020a0


	//----- nvinfo : EIATTR_COOP_GROUP_MASK_REGIDS
	.align		4
.L_31:
        /*00f8*/ 	.byte	0x04, 0x29
        /*00fa*/ 	.short	(.L_33 - .L_32)


	//   ....[0]....
.L_32:
        /*00fc*/ 	.word	0xffffffff


	//   ....[1]....
        /*0100*/ 	.word	0xffffffff


	//   ....[2]....
        /*0104*/ 	.word	0xffffffff


	//----- nvinfo : EIATTR_COOP_GROUP_INSTR_OFFSETS
	.align		4
.L_33:
        /*0108*/ 	.byte	0x04, 0x28
        /*010a*/ 	.short	(.L_35 - .L_34)


	//   ....[0]....
.L_34:
        /*010c*/ 	.word	0x00000160


	//   ....[1]....
        /*0110*/ 	.word	0x00000720


	//   ....[2]....
        /*0114*/ 	.word	0x00000cd0


	//----- nvinfo : EIATTR_MBARRIER_INSTR_OFFSETS
	.align		4
.L_35:
        /*0118*/ 	.byte	0x04, 0x39
        /*011a*/ 	.short	(.L_37 - .L_36)


	//   ....[0]....
.L_36:
        /*011c*/ 	.word	0x000015e0
        /*0120*/ 	.word	0x000000ff
        /*0124*/ 	.word	0x00030000
        /*0128*/ 	.short	0x0100
        /*012a*/ 	.byte	0x24
	.zero		1


	//   ....[1]....
        /*012c*/ 	.word	0x00001610
        /*0130*/ 	.word	0x000000ff
        /*0134*/ 	.word	0x00030008
        /*0138*/ 	.short	0x0100
        /*013a*/ 	.byte	0x24
	.zero		1


	//   ....[2]....
        /*013c*/ 	.word	0x00001630
        /*0140*/ 	.word	0x000000ff
        /*0144*/ 	.word	0x00030010
        /*0148*/ 	.short	0x0100
        /*014a*/ 	.byte	0x24
	.zero		1


	//   ....[3]....
        /*014c*/ 	.word	0x00001660
        /*0150*/ 	.word	0x000000ff
        /*0154*/ 	.word	0x00030018
        /*0158*/ 	.short	0x0100
        /*015a*/ 	.byte	0x24
	.zero		1


	//   ....[4]....
        /*015c*/ 	.word	0x00001ad0
        /*0160*/ 	.word	0x000000ff
        /*0164*/ 	.word	0x00030000
        /*0168*/ 	.short	0x010a
        /*016a*/ 	.byte	0x15
	.zero		1


	//   ....[5]....
        /*016c*/ 	.word	0x00001fe0
        /*0170*/ 	.word	0x000000ff
        /*0174*/ 	.word	0x00030000
        /*0178*/ 	.short	0x0108
        /*017a*/ 	.byte	0x24
	.zero		1


	//   ....[6]....
        /*017c*/ 	.word	0x00002140
        /*0180*/ 	.word	0x000000ff
        /*0184*/ 	.word	0x00030008
        /*0188*/ 	.short	0x0108
        /*018a*/ 	.byte	0x24
	.zero		1


	//   ....[7]....
        /*018c*/ 	.word	0x00002220
        /*0190*/ 	.word	0x000000ff
        /*0194*/ 	.word	0x00030010
        /*0198*/ 	.short	0x0108
        /*019a*/ 	.byte	0x24
	.zero		1


	//   ....[8]....
        /*019c*/ 	.word	0x000022a0
        /*01a0*/ 	.word	0x000000ff
        /*01a4*/ 	.word	0x00030018
        /*01a8*/ 	.short	0x0108
        /*01aa*/ 	.byte	0x24
	.zero		1


	//   ....[9]....
        /*01ac*/ 	.word	0x000023b0
        /*01b0*/ 	.word	0x000000ff
        /*01b4*/ 	.word	0x00030000
        /*01b8*/ 	.short	0x010a
        /*01ba*/ 	.byte	0x15
	.zero		1


	//----- nvinfo : EIATTR_NUM_MBARRIERS
	.align		4
.L_37:
        /*01bc*/ 	.byte	0x03, 0x38
        /*01be*/ 	.short	0x0004


	//----- nvinfo : EIATTR_EXIT_INSTR_OFFSETS
	.align		4
        /*01c0*/ 	.byte	0x04, 0x1c
        /*01c2*/ 	.short	(.L_39 - .L_38)


	//   ....[0]....
.L_38:
        /*01c4*/ 	.word	0x000023a0


	//----- nvinfo : EIATTR_REQNTID
	.align		4
.L_39:
        /*01c8*/ 	.byte	0x04, 0x10
        /*01ca*/ 	.short	(.L_41 - .L_40)
.L_40:
        /*01cc*/ 	.word	0x00000080
        /*01d0*/ 	.word	0x00000001
        /*01d4*/ 	.word	0x00000001


	//----- nvinfo : EIATTR_CRS_STACK_SIZE
	.align		4
.L_41:
        /*01d8*/ 	.byte	0x04, 0x1e
        /*01da*/ 	.short	(.L_43 - .L_42)
.L_42:
        /*01dc*/ 	.word	0x00000000


	//----- nvinfo : EIATTR_CBANK_PARAM_SIZE
	.align		4
.L_43:
        /*01e0*/ 	.byte	0x03, 0x19
        /*01e2*/ 	.short	0x0050


	//----- nvinfo : EIATTR_PARAM_CBANK
	.align		4
        /*01e4*/ 	.byte	0x04, 0x0a
        /*01e6*/ 	.short	(.L_45 - .L_44)
	.align		4
.L_44:
        /*01e8*/ 	.word	index@(.nv.constant0.gluon_wgmma)
        /*01ec*/ 	.short	0x0210
        /*01ee*/ 	.short	0x0050


	//----- nvinfo : EIATTR_SW_WAR
	.align		4
.L_45:
        /*01f0*/ 	.byte	0x04, 0x36
        /*01f2*/ 	.short	(.L_47 - .L_46)
.L_46:
        /*01f4*/ 	.word	0x00000008
.L_47:


//--------------------- .nv.callgraph             --------------------------
	.section	.nv.callgraph,"",@"SHT_CUDA_CALLGRAPH"
	.align	4
	.sectionentsize	8
	.align		4
        /*0000*/ 	.word	0x00000000
	.align		4
        /*0004*/ 	.word	0xffffffff
	.align		4
        /*0008*/ 	.word	0x00000000
	.align		4
        /*000c*/ 	.word	0xfffffffe
	.align		4
        /*0010*/ 	.word	0x00000000
	.align		4
        /*0014*/ 	.word	0xfffffffd
	.align		4
        /*0018*/ 	.word	0x00000000
	.align		4
        /*001c*/ 	.word	0xfffffffc


//--------------------- .text.gluon_wgmma         --------------------------
	.section	.text.gluon_wgmma,"ax",@progbits
	.align	128
        .global         gluon_wgmma
        .type           gluon_wgmma,@function
        .size           gluon_wgmma,(.L_x_52 - gluon_wgmma)
        .other          gluon_wgmma,@"STO_CUDA_ENTRY STV_DEFAULT"
gluon_wgmma:
.text.gluon_wgmma:
[----:B------:R-:W-:Y:S01]  /*0000*/  LDC R1, c[0x0][0x28] ;  /* 0x00000a00ff017b82 */ /* 0x000fe20000000800 */
[----:B------:R-:W1:Y:S07]  /*0010*/  S2R R0, SR_TID.X ;  /* 0x0000000000007919 */ /* 0x000e6e0000002100 */
[----:B------:R-:W2:Y:S01]  /*0020*/  S2UR UR4, SR_CgaCtaId ;  /* 0x00000000000479c3 */ /* 0x000ea20000008800 */
[----:B------:R-:W-:Y:S01]  /*0030*/  UMOV UR36, 0x400 ;  /* 0x0000040000247882 */ /* 0x000fe20000000000 */
[----:B------:R-:W-:Y:S01]  /*0040*/  ULDC UR6, c[0x0][0xc] ;  /* 0x0000030000067ab9 */ /* 0x000fe20000000800 */
[----:B------:R-:W-:Y:S01]  /*0050*/  ULDC.64 UR38, c[0x0][0x250] ;  /* 0x0000940000267ab9 */ /* 0x000fe20000000a00 */
[----:B------:R-:W-:Y:S01]  /*0060*/  UMOV UR55, URZ ;  /* 0x0000003f00377c82 */ /* 0x000fe20008000000 */
[----:B------:R-:W-:Y:S03]  /*0070*/  BSSY B0, `(.L_x_0) ;  /* 0x000001e000007945 */ /* 0x000fe60003800000 */
[----:B------:R-:W3:Y:S08]  /*0080*/  LDC R3, c[0x0][0x228] ;  /* 0x00008a00ff037b82 */ /* 0x000ef00000000800 */
[----:B------:R-:W4:Y:S08]  /*0090*/  LDC R10, c[0x0][0x230] ;  /* 0x00008c00ff0a7b82 */ /* 0x000f300000000800 */
[----:B------:R-:W-:Y:S01]  /*00a0*/  S2UR UR53, SR_CTAID.Y ;  /* 0x00000000003579c3 */ /* 0x000fe20000002600 */
[----:B--2---:R-:W-:-:S03]  /*00b0*/  ULEA UR36, UR4, UR36, 0x18 ;  /* 0x0000002404247291 */ /* 0x004fc6000f8ec03f */
[----:B------:R-:W-:Y:S01]  /*00c0*/  ULDC UR4, c[0x0][0x10] ;  /* 0x0000040000047ab9 */ /* 0x000fe20000000800 */
[----:B-1----:R-:W-:-:S03]  /*00d0*/  LOP3.LUT R2, R0, 0x7f, RZ, 0xc0, !PT ;  /* 0x0000007f00027812 */ /* 0x002fc600078ec0ff */
[----:B------:R-:W1:Y:S01]  /*00e0*/  S2UR UR5, SR_CTAID.Z ;  /* 0x00000000000579c3 */ /* 0x000e620000002700 */
[----:B---3--:R-:W-:Y:S01]  /*00f0*/  VIADD R3, R3, 0xffffffff ;  /* 0xffffffff03037836 */ /* 0x008fe20000000000 */
[C---:B------:R-:W-:Y:S02]  /*0100*/  ISETP.GE.U32.AND P0, PT, R2.reuse, 0x20, PT ;  /* 0x000000200200780c */ /* 0x040fe40003f06070 */
[C---:B------:R-:W-:Y:S02]  /*0110*/  ISETP.NE.U32.AND P2, PT, R2.reuse, RZ, PT ;  /* 0x000000ff0200720c */ /* 0x040fe40003f45070 */
[----:B------:R-:W-:Y:S02]  /*0120*/  LEA R11, R2, UR36, 0x2 ;  /* 0x00000024020b7c11 */ /* 0x000fe4000f8e10ff */
[----:B------:R-:W2:Y:S01]  /*0130*/  S2UR UR54, SR_CTAID.X ;  /* 0x00000000003679c3 */ /* 0x000ea20000002500 */
[----:B----4-:R-:W-:-:S06]  /*0140*/  VIADD R12, R10, 0xffffffff ;  /* 0xffffffff0a0c7836 */ /* 0x010fcc0000000000 */
[----:B------:R3:W-:Y:S01]  /*0150*/  @!P0 STS [R11], RZ ;  /* 0x000000ff0b008388 */ /* 0x0007e20000000800 */
[----:B------:R-:W-:-:S03]  /*0160*/  NOP ;  /* 0x0000000000007918 */ /* 0x000fc60000000000 */
[----:B------:R3:W-:Y:S01]  /*0170*/  @!P2 STS [UR36+0x24], R3 ;  /* 0x00002403ff00a988 */ /* 0x0007e20008000824 */
[----:B-1----:R-:W-:-:S03]  /*0180*/  UIMAD UR4, UR5, UR4, UR53 ;  /* 0x00000004050472a4 */ /* 0x002fc6000f8e0235 */
[----:B------:R3:W-:Y:S01]  /*0190*/  @!P2 STS [UR36+0x20], R12 ;  /* 0x0000200cff00a988 */ /* 0x0007e20008000824 */
[----:B--2---:R-:W-:-:S04]  /*01a0*/  UIMAD UR4, UR4, UR6, UR54 ;  /* 0x00000006040472a4 */ /* 0x004fc8000f8e0236 */
[----:B------:R-:W-:-:S04]  /*01b0*/  UIMAD UR8, UR4, 0x180, URZ ;  /* 0x00000180040878a4 */ /* 0x000fc8000f8e023f */
[----:B------:R-:W-:-:S04]  /*01c0*/  UIADD3 UR4, UP0, UR8, UR38, URZ ;  /* 0x0000002608047290 */ /* 0x000fc8000ff1e03f */
[----:B------:R-:W-:Y:S01]  /*01d0*/  ULEA.HI.X.SX32 UR5, UR8, UR39, 0x1, UP0 ;  /* 0x0000002708057291 */ /* 0x000fe200080f0e3f */
[----:B---3--:R-:W-:Y:S11]  /*01e0*/  @P2 BRA `(.L_x_1) ;  /* 0x0000000000182947 */ /* 0x008ff60003800000 */
[----:B------:R-:W1:Y:S01]  /*01f0*/  LDS R4, [UR36+0x8] ;  /* 0x00000824ff047984 */ /* 0x000e620008000800 */
[----:B------:R-:W2:Y:S01]  /*0200*/  LDC.64 R6, c[0x0][0x210] ;  /* 0x00008400ff067b82 */ /* 0x000ea20000000a00 */
[----:B------:R-:W-:Y:S02]  /*0210*/  IMAD.MOV.U32 R5, RZ, RZ, 0x70 ;  /* 0x00000070ff057424 */ /* 0x000fe400078e00ff */
[----:B--2---:R2:W-:Y:S03]  /*0220*/  STS.64 [UR36], R6 ;  /* 0x00000006ff007988 */ /* 0x0045e60008000a24 */
[----:B-1----:R-:W-:-:S05]  /*0230*/  LOP3.LUT R4, R4, 0x10, R5, 0xd8, !PT ;  /* 0x0000001004047812 */ /* 0x002fca00078ed805 */
[----:B------:R2:W-:Y:S02]  /*0240*/  STS [UR36+0x8], R4 ;  /* 0x00000804ff007988 */ /* 0x0005e40008000824 */
.L_x_1:
[----:B------:R-:W-:Y:S05]  /*0250*/  BSYNC B0 ;  /* 0x0000000000007941 */ /* 0x000fea0003800000 */
.L_x_0:
[----:B------:R-:W-:Y:S04]  /*0260*/  BSSY B0, `(.L_x_2) ;  /* 0x000000a000007945 */ /* 0x000fe80003800000 */
[----:B------:R-:W-:Y:S05]  /*0270*/  @P2 BRA `(.L_x_3) ;  /* 0x0000000000202947 */ /* 0x000fea0003800000 */
[----:B--2---:R-:W1:Y:S01]  /*0280*/  LDS R4, [UR36+0x34] ;  /* 0x00003424ff047984 */ /* 0x004e620008000800 */
[----:B------:R-:W-:Y:S02]  /*0290*/  IMAD.MOV.U32 R5, RZ, RZ, 0x3f000000 ;  /* 0x3f000000ff057424 */ /* 0x000fe400078e00ff */
[----:B------:R-:W-:Y:S01]  /*02a0*/  @!P2 IMAD.MOV.U32 R6, RZ, RZ, 0x7f ;  /* 0x0000007fff06a424 */ /* 0x000fe200078e00ff */
[----:B------:R-:W2:Y:S02]  /*02b0*/  @!P2 LDS R7, [UR36+0x38] ;  /* 0x00003824ff07a984 */ /* 0x000ea40008000800 */
[----:B-1----:R-:W-:Y:S02]  /*02c0*/  LOP3.LUT R4, R4, 0xff000000, R5, 0xb8, !PT ;  /* 0xff00000004047812 */ /* 0x002fe400078eb805 */
[----:B--2---:R-:W-:-:S03]  /*02d0*/  @!P2 LOP3.LUT R5, R7, 0xff, R6, 0xb8, !PT ;  /* 0x000000ff0705a812 */ /* 0x004fc600078eb806 */
[----:B------:R1:W-:Y:S04]  /*02e0*/  STS [UR36+0x34], R4 ;  /* 0x00003404ff007988 */ /* 0x0003e80008000824 */
[----:B------:R1:W-:Y:S02]  /*02f0*/  @!P2 STS [UR36+0x38], R5 ;  /* 0x00003805ff00a988 */ /* 0x0003e40008000824 */
.L_x_3:
[----:B------:R-:W-:Y:S05]  /*0300*/  BSYNC B0 ;  /* 0x0000000000007941 */ /* 0x000fea0003800000 */
.L_x_2:
[----:B------:R-:W-:Y:S04]  /*0310*/  BSSY B0, `(.L_x_4) ;  /* 0x000000e000007945 */ /* 0x000fe80003800000 */
[----:B------:R-:W-:Y:S05]  /*0320*/  @P2 BRA `(.L_x_5) ;  /* 0x0000000000302947 */ /* 0x000fea0003800000 */
[----:B-1----:R-:W1:Y:S01]  /*0330*/  LDS R5, [UR36+0x34] ;  /* 0x00003424ff057984 */ /* 0x002e620008000800 */
[----:B--2---:R-:W2:Y:S03]  /*0340*/  LDC.64 R6, c[0x0][0x238] ;  /* 0x00008e00ff067b82 */ /* 0x004ea60000000a00 */
[----:B------:R-:W3:Y:S01]  /*0350*/  LDS R4, [UR36+0x1c] ;  /* 0x00001c24ff047984 */ /* 0x000ee20008000800 */
[C---:B--2---:R-:W-:Y:S01]  /*0360*/  SHF.L.U64.HI R7, R6.reuse, 0x1, R7 ;  /* 0x0000000106077819 */ /* 0x044fe20000010207 */
[----:B------:R-:W-:-:S03]  /*0370*/  IMAD.SHL.U32 R6, R6, 0x2, RZ ;  /* 0x0000000206067824 */ /* 0x000fc600078e00ff */
[--C-:B------:R-:W-:Y:S02]  /*0380*/  SHF.R.U32.HI R9, RZ, 0x4, R7.reuse ;  /* 0x00000004ff097819 */ /* 0x100fe40000011607 */
[----:B------:R-:W-:-:S05]  /*0390*/  SHF.R.U64 R6, R6, 0x4, R7 ;  /* 0x0000000406067819 */ /* 0x000fca0000001207 */
[----:B------:R4:W-:Y:S01]  /*03a0*/  STS [UR36+0xc], R6 ;  /* 0x00000c06ff007988 */ /* 0x0009e20008000824 */
[----:B-1----:R-:W-:Y:S02]  /*03b0*/  LOP3.LUT R5, R5, 0x7, RZ, 0xb8, !PT ;  /* 0x0000000705057812 */ /* 0x002fe400078eb8ff */
[----:B---3--:R-:W-:-:S03]  /*03c0*/  LOP3.LUT R4, R4, 0xf, R9, 0xb8, !PT ;  /* 0x0000000f04047812 */ /* 0x008fc600078eb809 */
[----:B------:R4:W-:Y:S04]  /*03d0*/  STS [UR36+0x34], R5 ;  /* 0x00003405ff007988 */ /* 0x0009e80008000824 */
[----:B------:R4:W-:Y:S02]  /*03e0*/  STS [UR36+0x1c], R4 ;  /* 0x00001c04ff007988 */ /* 0x0009e40008000824 */
.L_x_5:
[----:B------:R-:W-:Y:S05]  /*03f0*/  BSYNC B0 ;  /* 0x0000000000007941 */ /* 0x000fea0003800000 */
.L_x_4:
[----:B------:R-:W-:Y:S04]  /*0400*/  BSSY B1, `(.L_x_6) ;  /* 0x000001a000017945 */ /* 0x000fe80003800000 */
[----:B------:R-:W-:Y:S04]  /*0410*/  BSSY B0, `(.L_x_7) ;  /* 0x0000015000007945 */ /* 0x000fe80003800000 */
[----:B------:R-:W-:Y:S05]  /*0420*/  @P2 BRA `(.L_x_8) ;  /* 0x0000000000202947 */ /* 0x000fea0003800000 */
[----:B-12-4-:R-:W1:Y:S02]  /*0430*/  LDS R4, [UR36+0x34] ;  /* 0x00003424ff047984 */ /* 0x016e640008000800 */
[----:B-1----:R-:W-:-:S05]  /*0440*/  LOP3.LUT R4, R4, 0x38, RZ, 0xb8, !PT ;  /* 0x0000003804047812 */ /* 0x002fca00078eb8ff */
[----:B------:R1:W-:Y:S01]  /*0450*/  STS [UR36+0x34], R4 ;  /* 0x00003404ff007988 */ /* 0x0003e20008000824 */
[----:B------:R-:W-:Y:S05]  /*0460*/  @P2 BRA `(.L_x_9) ;  /* 0x0000000000202947 */ /* 0x000fea0003800000 */
[----:B-1----:R-:W1:Y:S01]  /*0470*/  LDS R4, [UR36+0x8] ;  /* 0x00000824ff047984 */ /* 0x002e620008000800 */
[----:B------:R-:W-:-:S05]  /*0480*/  IMAD.MOV.U32 R5, RZ, RZ, 0x780 ;  /* 0x00000780ff057424 */ /* 0x000fca00078e00ff */
[----:B-1----:R-:W-:-:S05]  /*0490*/  LOP3.LUT R4, R4, 0x500, R5, 0xd8, !PT ;  /* 0x0000050004047812 */ /* 0x002fca00078ed805 */
[----:B------:R3:W-:Y:S02]  /*04a0*/  STS [UR36+0x8], R4 ;  /* 0x00000804ff007988 */ /* 0x0007e40008000824 */
.L_x_8:
[----:B------:R-:W-:Y:S05]  /*04b0*/  @P2 BRA `(.L_x_10) ;  /* 0x0000000000282947 */ /* 0x000fea0003800000 */
[----:B-1234-:R-:W1:Y:S02]  /*04c0*/  LDS R4, [UR36+0x8] ;  /* 0x00000824ff047984 */ /* 0x01ee640008000800 */
[----:B-1----:R-:W-:-:S05]  /*04d0*/  LOP3.LUT R4, R4, 0x1800, RZ, 0xb8, !PT ;  /* 0x0000180004047812 */ /* 0x002fca00078eb8ff */
[----:B------:R2:W-:Y:S02]  /*04e0*/  STS [UR36+0x8], R4 ;  /* 0x00000804ff007988 */ /* 0x0005e40008000824 */
.L_x_9:
[----:B------:R-:W-:Y:S05]  /*04f0*/  @P2 BREAK B0 ;  /* 0x0000000000002942 */ /* 0x000fea0003800000 */
[----:B------:R-:W-:Y:S05]  /*0500*/  @P2 BRA `(.L_x_11) ;  /* 0x0000000000242947 */ /* 0x000fea0003800000 */
[----:B------:R-:W3:Y:S01]  /*0510*/  LDS R5, [UR36+0x8] ;  /* 0x00000824ff057984 */ /* 0x000ee20008000800 */
[----:B-12---:R-:W-:-:S05]  /*0520*/  IMAD.MOV.U32 R4, RZ, RZ, 0x6000 ;  /* 0x00006000ff047424 */ /* 0x006fca00078e00ff */
[----:B---3--:R-:W-:-:S04]  /*0530*/  LOP3.LUT R4, R5, 0x6000, R4, 0xd8, !PT ;  /* 0x0000600005047812 */ /* 0x008fc800078ed804 */
[----:B------:R-:W-:-:S05]  /*0540*/  LOP3.LUT R4, R4, 0x400000, RZ, 0xb8, !PT ;  /* 0x0040000004047812 */ /* 0x000fca00078eb8ff */
[----:B------:R5:W-:Y:S02]  /*0550*/  STS [UR36+0x8], R4 ;  /* 0x00000804ff007988 */ /* 0x000be40008000824 */
.L_x_10:
[----:B------:R-:W-:Y:S05]  /*0560*/  BSYNC B0 ;  /* 0x0000000000007941 */ /* 0x000fea0003800000 */
.L_x_7:
[----:B-12345:R-:W1:Y:S02]  /*0570*/  @!P2 LDS R4, [UR36+0x8] ;  /* 0x00000824ff04a984 */ /* 0x03ee640008000800 */
[----:B-1----:R-:W-:-:S05]  /*0580*/  @!P2 LOP3.LUT R4, R4, 0x8000, RZ, 0xb8, !PT ;  /* 0x000080000404a812 */ /* 0x002fca00078eb8ff */
[----:B------:R3:W-:Y:S02]  /*0590*/  @!P2 STS [UR36+0x8], R4 ;  /* 0x00000804ff00a988 */ /* 0x0007e40008000824 */
.L_x_11:
[----:B------:R-:W-:Y:S05]  /*05a0*/  BSYNC B1 ;  /* 0x0000000000017941 */ /* 0x000fea0003800000 */
.L_x_6:
[----:B------:R-:W-:Y:S05]  /*05b0*/  WARPSYNC.ALL ;  /* 0x0000000000007948 */ /* 0x000fea0003800000 */
[----:B------:R-:W4:Y:S02]  /*05c0*/  LDC R6, c[0x0][0x22c] ;  /* 0x00008b00ff067b82 */ /* 0x000f240000000800 */
[----:B----4-:R-:W-:Y:S01]  /*05d0*/  VIADD R6, R6, 0xffffffff ;  /* 0xffffffff06067836 */ /* 0x010fe20000000000 */
[----:B------:R-:W-:Y:S06]  /*05e0*/  @P0 BRA `(.L_x_12) ;  /* 0x0000000000280947 */ /* 0x000fec0003800000 */
[----:B-123--:R-:W1:Y:S01]  /*05f0*/  S2R R4, SR_LANEID ;  /* 0x0000000000047919 */ /* 0x00ee620000000000 */
[----:B------:R-:W-:Y:S05]  /*0600*/  WARPSYNC.ALL ;  /* 0x0000000000007948 */ /* 0x000fea0003800000 */
[----:B-1----:R-:W-:-:S05]  /*0610*/  IMAD.SHL.U32 R7, R4, 0x4, RZ ;  /* 0x0000000404077824 */ /* 0x002fca00078e00ff */
[----:B------:R-:W1:Y:S01]  /*0620*/  LDS R9, [R7+UR36] ;  /* 0x0000002407097984 */ /* 0x000e620008000800 */
[----:B------:R-:W-:-:S05]  /*0630*/  IADD3 R4, P1, R7, UR4, RZ ;  /* 0x0000000407047c10 */ /* 0x000fca000ff3e0ff */
[----:B------:R-:W-:-:S05]  /*0640*/  IMAD.X R5, RZ, RZ, UR5, P1 ;  /* 0x00000005ff057e24 */ /* 0x000fca00088e06ff */
[----:B-1----:R4:W5:Y:S01]  /*0650*/  ATOMG.E.EXCH.STRONG.GPU PT, RZ, [R4], R9 ;  /* 0x0000000904ff73a8 */ /* 0x00296200041ee100 */
[----:B------:R-:W-:-:S04]  /*0660*/  DEPBAR {5,4,3,2,1,0} ;  /* 0x0000003f0000791a */ /* 0x000fc80000000000 */
[----:B------:R4:W-:Y:S01]  /*0670*/  UTMACCTL.IV [UR4] ;  /* 0x00000000040079b9 */ /* 0x0009e20008000000 */
[----:B------:R-:W-:Y:S01]  /*0680*/  NOP ;  /* 0x0000000000007918 */ /* 0x000fe20000000000 */
.L_x_12:
[----:B------:R-:W-:Y:S05]  /*0690*/  @P0 BRA `(.L_x_13) ;  /* 0x00000000000c0947 */ /* 0x000fea0003800000 */
[----:B------:R0:W-:Y:S01]  /*06a0*/  UTMACMDFLUSH ;  /* 0x00000000000079b7 */ /* 0x0001e20000000000 */
[----:B------:R-:W-:Y:S05]  /*06b0*/  @P0 BRA `(.L_x_13) ;  /* 0x0000000000040947 */ /* 0x000fea0003800000 */
[----:B------:R-:W-:-:S04]  /*06c0*/  DEPBAR.LE SB0, 0x0 ;  /* 0x000080000000791a */ /* 0x000fc80000000000 */
.L_x_13:
[----:B------:R-:W-:Y:S05]  /*06d0*/  WARPSYNC.ALL ;  /* 0x0000000000007948 */ /* 0x000fea0003800000 */
[----:B-----5:R-:W-:Y:S06]  /*06e0*/  BAR.SYNC.DEFER_BLOCKING 0x0 ;  /* 0x0000000000007b1d */ /* 0x020fec0000010000 */
[----:B------:R-:W-:Y:S02]  /*06f0*/  BSSY B1, `(.L_x_14) ;  /* 0x000000b000017945 */ /* 0x000fe40003800000 */
[----:B------:R-:W-:Y:S06]  /*0700*/  BAR.SYNC.DEFER_BLOCKING 0x0 ;  /* 0x0000000000007b1d */ /* 0x000fec0000010000 */
[----:B------:R5:W-:Y:S01]  /*0710*/  @!P0 STS [R11], RZ ;  /* 0x000000ff0b008388 */ /* 0x000be20000000800 */
[----:B------:R-:W-:Y:S01]  /*0720*/  NOP ;  /* 0x0000000000007918 */ /* 0x000fe20000000000 */
[----:B------:R-:W-:Y:S05]  /*0730*/  @P2 BRA `(.L_x_15) ;  /* 0x0000000000182947 */ /* 0x000fea0003800000 */
[----:B-1234-:R-:W1:Y:S01]  /*0740*/  LDS R4, [UR36+0x8] ;  /* 0x00000824ff047984 */ /* 0x01ee620008000800 */
[----:B------:R-:W2:Y:S01]  /*0750*/  LDC.64 R8, c[0x0][0x218] ;  /* 0x00008600ff087b82 */ /* 0x000ea20000000a00 */
[----:B------:R-:W-:Y:S02]  /*0760*/  IMAD.MOV.U32 R5, RZ, RZ, 0x70 ;  /* 0x00000070ff057424 */ /* 0x000fe400078e00ff */
[----:B--2---:R2:W-:Y:S03]  /*0770*/  STS.64 [UR36], R8 ;  /* 0x00000008ff007988 */ /* 0x0045e60008000a24 */
[----:B-1----:R-:W-:-:S05]  /*0780*/  LOP3.LUT R4, R4, 0x10, R5, 0xd8, !PT ;  /* 0x0000001004047812 */ /* 0x002fca00078ed805 */
[----:B------:R2:W-:Y:S02]  /*0790*/  STS [UR36+0x8], R4 ;  /* 0x00000804ff007988 */ /* 0x0005e40008000824 */
.L_x_15:
[----:B----4-:R-:W-:Y:S05]  /*07a0*/  BSYNC B1 ;  /* 0x0000000000017941 */ /* 0x010fea0003800000 */
.L_x_14:
[----:B------:R-:W-:Y:S04]  /*07b0*/  BSSY B1, `(.L_x_16) ;  /* 0x000000a000017945 */ /* 0x000fe80003800000 */
[----:B------:R-:W-:Y:S05]  /*07c0*/  @P2 BRA `(.L_x_17) ;  /* 0x0000000000202947 */ /* 0x000fea0003800000 */
[----:B-123--:R-:W1:Y:S01]  /*07d0*/  LDS R4, [UR36+0x34] ;  /* 0x00003424ff047984 */ /* 0x00ee620008000800 */
[----:B------:R-:W-:Y:S02]  /*07e0*/  IMAD.MOV.U32 R7, RZ, RZ, 0x3f000000 ;  /* 0x3f000000ff077424 */ /* 0x000fe400078e00ff */
[----:B------:R-:W-:Y:S01]  /*07f0*/  @!P2 IMAD.MOV.U32 R8, RZ, RZ, 0x7f ;  /* 0x0000007fff08a424 */ /* 0x000fe200078e00ff */
[----:B------:R-:W2:Y:S02]  /*0800*/  @!P2 LDS R5, [UR36+0x38] ;  /* 0x00003824ff05a984 */ /* 0x000ea40008000800 */
[----:B-1----:R-:W-:Y:S02]  /*0810*/  LOP3.LUT R4, R4, 0xff000000, R7, 0xb8, !PT ;  /* 0xff00000004047812 */ /* 0x002fe400078eb807 */
[----:B--2---:R-:W-:-:S03]  /*0820*/  @!P2 LOP3.LUT R5, R5, 0xff, R8, 0xb8, !PT ;  /* 0x000000ff0505a812 */ /* 0x004fc600078eb808 */
[----:B------:R4:W-:Y:S04]  /*0830*/  STS [UR36+0x34], R4 ;  /* 0x00003404ff007988 */ /* 0x0009e80008000824 */
[----:B------:R4:W-:Y:S02]  /*0840*/  @!P2 STS [UR36+0x38], R5 ;  /* 0x00003805ff00a988 */ /* 0x0009e40008000824 */
.L_x_17:
[----:B------:R-:W-:Y:S05]  /*0850*/  BSYNC B1 ;  /* 0x0000000000017941 */ /* 0x000fea0003800000 */
.L_x_16:
[----:B------:R-:W-:Y:S04]  /*0860*/  BSSY B1, `(.L_x_18) ;  /* 0x0000004000017945 */ /* 0x000fe80003800000 */
[----:B------:R-:W-:Y:S05]  /*0870*/  @P2 BRA `(.L_x_19) ;  /* 0x0000000000082947 */ /* 0x000fea0003800000 */
[----:B------:R1:W-:Y:S04]  /*0880*/  STS [UR36+0x24], R12 ;  /* 0x0000240cff007988 */ /* 0x0003e80008000824 */
[----:B------:R1:W-:Y:S02]  /*0890*/  STS [UR36+0x20], R6 ;  /* 0x00002006ff007988 */ /* 0x0003e40008000824 */
.L_x_19:
[----:B------:R-:W-:Y:S05]  /*08a0*/  BSYNC B1 ;  /* 0x0000000000017941 */ /* 0x000fea0003800000 */
.L_x_18:
[----:B------:R-:W-:Y:S04]  /*08b0*/  BSSY B1, `(.L_x_20) ;  /* 0x000000e000017945 */ /* 0x000fe80003800000 */
[----:B------:R-:W-:Y:S05]  /*08c0*/  @P2 BRA `(.L_x_21) ;  /* 0x0000000000302947 */ /* 0x000fea0003800000 */
[----:B----4-:R-:W4:Y:S01]  /*08d0*/  LDS R5, [UR36+0x34] ;  /* 0x00003424ff057984 */ /* 0x010f220008000800 */
[----:B-1----:R-:W1:Y:S03]  /*08e0*/  LDC.64 R12, c[0x0][0x240] ;  /* 0x00009000ff0c7b82 */ /* 0x002e660000000a00 */
[----:B--23--:R-:W2:Y:S01]  /*08f0*/  LDS R4, [UR36+0x1c] ;  /* 0x00001c24ff047984 */ /* 0x00cea20008000800 */
[C---:B-1----:R-:W-:Y:S01]  /*0900*/  SHF.L.U64.HI R8, R12.reuse, 0x1, R13 ;  /* 0x000000010c087819 */ /* 0x042fe2000001020d */
[----:B------:R-:W-:-:S03]  /*0910*/  IMAD.SHL.U32 R7, R12, 0x2, RZ ;  /* 0x000000020c077824 */ /* 0x000fc600078e00ff */
[--C-:B------:R-:W-:Y:S02]  /*0920*/  SHF.R.U32.HI R9, RZ, 0x4, R8.reuse ;  /* 0x00000004ff097819 */ /* 0x100fe40000011608 */
[----:B------:R-:W-:-:S05]  /*0930*/  SHF.R.U64 R7, R7, 0x4, R8 ;  /* 0x0000000407077819 */ /* 0x000fca0000001208 */
[----:B------:R1:W-:Y:S01]  /*0940*/  STS [UR36+0xc], R7 ;  /* 0x00000c07ff007988 */ /* 0x0003e20008000824 */
[----:B----4-:R-:W-:Y:S02]  /*0950*/  LOP3.LUT R5, R5, 0x7, RZ, 0xb8, !PT ;  /* 0x0000000705057812 */ /* 0x010fe400078eb8ff */
[----:B--2---:R-:W-:-:S03]  /*0960*/  LOP3.LUT R4, R4, 0xf, R9, 0xb8, !PT ;  /* 0x0000000f04047812 */ /* 0x004fc600078eb809 */
[----:B------:R1:W-:Y:S04]  /*0970*/  STS [UR36+0x34], R5 ;  /* 0x00003405ff007988 */ /* 0x0003e80008000824 */
[----:B------:R1:W-:Y:S02]  /*0980*/  STS [UR36+0x1c], R4 ;  /* 0x00001c04ff007988 */ /* 0x0003e40008000824 */
.L_x_21:
[----:B------:R-:W-:Y:S05]  /*0990*/  BSYNC B1 ;  /* 0x0000000000017941 */ /* 0x000fea0003800000 */
.L_x_20:
[----:B------:R-:W-:Y:S04]  /*09a0*/  BSSY B2, `(.L_x_22) ;  /* 0x000001a000027945 */ /* 0x000fe80003800000 */
[----:B------:R-:W-:Y:S04]  /*09b0*/  BSSY B1, `(.L_x_23) ;  /* 0x0000015000017945 */ /* 0x000fe80003800000 */
[----:B------:R-:W-:Y:S05]  /*09c0*/  @P2 BRA `(.L_x_24) ;  /* 0x0000000000202947 */ /* 0x000fea0003800000 */
[----:B-1234-:R-:W1:Y:S02]  /*09d0*/  LDS R4, [UR36+0x34] ;  /* 0x00003424ff047984 */ /* 0x01ee640008000800 */
[----:B-1----:R-:W-:-:S05]  /*09e0*/  LOP3.LUT R4, R4, 0x38, RZ, 0xb8, !PT ;  /* 0x0000003804047812 */ /* 0x002fca00078eb8ff */
[----:B------:R1:W-:Y:S01]  /*09f0*/  STS [UR36+0x34], R4 ;  /* 0x00003404ff007988 */ /* 0x0003e20008000824 */
[----:B------:R-:W-:Y:S05]  /*0a00*/  @P2 BRA `(.L_x_25) ;  /* 0x0000000000202947 */ /* 0x000fea0003800000 */
[----:B-1----:R-:W1:Y:S01]  /*0a10*/  LDS R4, [UR36+0x8] ;  /* 0x00000824ff047984 */ /* 0x002e620008000800 */
[----:B------:R-:W-:-:S05]  /*0a20*/  IMAD.MOV.U32 R5, RZ, RZ, 0x780 ;  /* 0x00000780ff057424 */ /* 0x000fca00078e00ff */
[----:B-1----:R-:W-:-:S05]  /*0a30*/  LOP3.LUT R4, R4, 0x500, R5, 0xd8, !PT ;  /* 0x0000050004047812 */ /* 0x002fca00078ed805 */
[----:B------:R1:W-:Y:S02]  /*0a40*/  STS [UR36+0x8], R4 ;  /* 0x00000804ff007988 */ /* 0x0003e40008000824 */
.L_x_24:
[----:B------:R-:W-:Y:S05]  /*0a50*/  @P2 BRA `(.L_x_26) ;  /* 0x0000000000282947 */ /* 0x000fea0003800000 */
[----:B-1234-:R-:W1:Y:S02]  /*0a60*/  LDS R4, [UR36+0x8] ;  /* 0x00000824ff047984 */ /* 0x01ee640008000800 */
[----:B-1----:R-:W-:-:S05]  /*0a70*/  LOP3.LUT R4, R4, 0x1800, RZ, 0xb8, !PT ;  /* 0x0000180004047812 */ /* 0x002fca00078eb8ff */
[----:B------:R2:W-:Y:S02]  /*0a80*/  STS [UR36+0x8], R4 ;  /* 0x00000804ff007988 */ /* 0x0005e40008000824 */
.L_x_25:
[----:B------:R-:W-:Y:S05]  /*0a90*/  @P2 BREAK B1 ;  /* 0x0000000000012942 */ /* 0x000fea0003800000 */
[----:B------:R-:W-:Y:S05]  /*0aa0*/  @P2 BRA `(.L_x_27) ;  /* 0x0000000000242947 */ /* 0x000fea0003800000 */
[----:B-12---:R-:W1:Y:S01]  /*0ab0*/  LDS R4, [UR36+0x8] ;  /* 0x00000824ff047984 */ /* 0x006e620008000800 */
[----:B------:R-:W-:-:S05]  /*0ac0*/  IMAD.MOV.U32 R5, RZ, RZ, 0x6000 ;  /* 0x00006000ff057424 */ /* 0x000fca00078e00ff */
[----:B-1----:R-:W-:-:S04]  /*0ad0*/  LOP3.LUT R4, R4, 0x6000, R5, 0xd8, !PT ;  /* 0x0000600004047812 */ /* 0x002fc800078ed805 */
[----:B------:R-:W-:-:S05]  /*0ae0*/  LOP3.LUT R4, R4, 0x400000, RZ, 0xb8, !PT ;  /* 0x0040000004047812 */ /* 0x000fca00078eb8ff */
[----:B------:R1:W-:Y:S02]  /*0af0*/  STS [UR36+0x8], R4 ;  /* 0x00000804ff007988 */ /* 0x0003e40008000824 */
.L_x_26:
[----:B------:R-:W-:Y:S05]  /*0b00*/  BSYNC B1 ;  /* 0x0000000000017941 */ /* 0x000fea0003800000 */
.L_x_23:
[----:B-1234-:R-:W1:Y:S02]  /*0b10*/  @!P2 LDS R4, [UR36+0x8] ;  /* 0x00000824ff04a984 */ /* 0x01ee640008000800 */
[----:B-1----:R-:W-:-:S05]  /*0b20*/  @!P2 LOP3.LUT R4, R4, 0x8000, RZ, 0xb8, !PT ;  /* 0x000080000404a812 */ /* 0x002fca00078eb8ff */
[----:B------:R3:W-:Y:S02]  /*0b30*/  @!P2 STS [UR36+0x8], R4 ;  /* 0x00000804ff00a988 */ /* 0x0007e40008000824 */
.L_x_27:
[----:B------:R-:W-:Y:S05]  /*0b40*/  BSYNC B2 ;  /* 0x0000000000027941 */ /* 0x000fea0003800000 */
.L_x_22:
[----:B------:R-:W-:Y:S05]  /*0b50*/  WARPSYNC.ALL ;  /* 0x0000000000007948 */ /* 0x000fea0003800000 */
[----:B------:R-:W-:-:S04]  /*0b60*/  UIADD3 UR7, UR8, 0x80, URZ ;  /* 0x0000008008077890 */ /* 0x000fc8000fffe03f */
[----:B------:R-:W-:-:S04]  /*0b70*/  UIADD3 UR6, UP0, UR7, UR38, URZ ;  /* 0x0000002607067290 */ /* 0x000fc8000ff1e03f */
[----:B------:R-:W-:Y:S01]  /*0b80*/  ULEA.HI.X.SX32 UR7, UR7, UR39, 0x1, UP0 ;  /* 0x0000002707077291 */ /* 0x000fe200080f0e3f */
[----:B------:R-:W-:Y:S11]  /*0b90*/  @P0 BRA `(.L_x_28) ;  /* 0x0000000000280947 */ /* 0x000ff60003800000 */
[----:B-123--:R-:W1:Y:S01]  /*0ba0*/  S2R R4, SR_LANEID ;  /* 0x0000000000047919 */ /* 0x00ee620000000000 */
[----:B------:R-:W-:Y:S05]  /*0bb0*/  WARPSYNC.ALL ;  /* 0x0000000000007948 */ /* 0x000fea0003800000 */
[----:B-1----:R-:W-:-:S05]  /*0bc0*/  IMAD.SHL.U32 R8, R4, 0x4, RZ ;  /* 0x0000000404087824 */ /* 0x002fca00078e00ff */
[----:B------:R-:W1:Y:S01]  /*0bd0*/  LDS R7, [R8+UR36] ;  /* 0x0000002408077984 */ /* 0x000e620008000800 */
[----:B------:R-:W-:-:S05]  /*0be0*/  IADD3 R4, P1, R8, UR6, RZ ;  /* 0x0000000608047c10 */ /* 0x000fca000ff3e0ff */
[----:B------:R-:W-:-:S05]  /*0bf0*/  IMAD.X R5, RZ, RZ, UR7, P1 ;  /* 0x00000007ff057e24 */ /* 0x000fca00088e06ff */
[----:B-1----:R4:W2:Y:S01]  /*0c00*/  ATOMG.E.EXCH.STRONG.GPU PT, RZ, [R4], R7 ;  /* 0x0000000704ff73a8 */ /* 0x0028a200041ee100 */
[----:B------:R-:W-:-:S04]  /*0c10*/  DEPBAR {5,4,3,2,1,0} ;  /* 0x0000003f0000791a */ /* 0x000fc80000000000 */
[----:B------:R4:W-:Y:S01]  /*0c20*/  UTMACCTL.IV [UR6] ;  /* 0x00000000060079b9 */ /* 0x0009e20008000000 */
[----:B------:R-:W-:Y:S01]  /*0c30*/  NOP ;  /* 0x0000000000007918 */ /* 0x000fe20000000000 */
.L_x_28:
[----:B------:R-:W-:Y:S05]  /*0c40*/  @P0 BRA `(.L_x_29) ;  /* 0x00000000000c0947 */ /* 0x000fea0003800000 */
[----:B------:R0:W-:Y:S01]  /*0c50*/  UTMACMDFLUSH ;  /* 0x00000000000079b7 */ /* 0x0001e20000000000 */
[----:B------:R-:W-:Y:S05]  /*0c60*/  @P0 BRA `(.L_x_29) ;  /* 0x0000000000040947 */ /* 0x000fea0003800000 */
[----:B------:R-:W-:-:S04]  /*0c70*/  DEPBAR.LE SB0, 0x0 ;  /* 0x000080000000791a */ /* 0x000fc80000000000 */
.L_x_29:
[----:B------:R-:W-:Y:S05]  /*0c80*/  WARPSYNC.ALL ;  /* 0x0000000000007948 */ /* 0x000fea0003800000 */
[----:B--2---:R-:W-:Y:S06]  /*0c90*/  BAR.SYNC.DEFER_BLOCKING 0x0 ;  /* 0x0000000000007b1d */ /* 0x004fec0000010000 */
[----:B------:R-:W-:Y:S02]  /*0ca0*/  BSSY B2, `(.L_x_30) ;  /* 0x000000b000027945 */ /* 0x000fe40003800000 */
[----:B------:R-:W-:Y:S06]  /*0cb0*/  BAR.SYNC.DEFER_BLOCKING 0x0 ;  /* 0x0000000000007b1d */ /* 0x000fec0000010000 */
[----:B------:R2:W-:Y:S01]  /*0cc0*/  @!P0 STS [R11], RZ ;  /* 0x000000ff0b008388 */ /* 0x0005e20000000800 */
[----:B------:R-:W-:Y:S01]  /*0cd0*/  NOP ;  /* 0x0000000000007918 */ /* 0x000fe20000000000 */
[----:B------:R-:W-:Y:S05]  /*0ce0*/  @P2 BRA `(.L_x_31) ;  /* 0x0000000000182947 */ /* 0x000fea0003800000 */
[----:B-1-34-:R-:W1:Y:S01]  /*0cf0*/  LDS R4, [UR36+0x8] ;  /* 0x00000824ff047984 */ /* 0x01ae620008000800 */
[----:B------:R-:W3:Y:S01]  /*0d00*/  LDC.64 R8, c[0x0][0x220] ;  /* 0x00008800ff087b82 */ /* 0x000ee20000000a00 */
[----:B------:R-:W-:Y:S02]  /*0d10*/  IMAD.MOV.U32 R5, RZ, RZ, 0x70 ;  /* 0x00000070ff057424 */ /* 0x000fe400078e00ff */
[----:B---3--:R3:W-:Y:S03]  /*0d20*/  STS.64 [UR36], R8 ;  /* 0x00000008ff007988 */ /* 0x0087e60008000a24 */
[----:B-1----:R-:W-:-:S05]  /*0d30*/  LOP3.LUT R4, R4, 0x10, R5, 0xd8, !PT ;  /* 0x0000001004047812 */ /* 0x002fca00078ed805 */
[----:B------:R3:W-:Y:S02]  /*0d40*/  STS [UR36+0x8], R4 ;  /* 0x00000804ff007988 */ /* 0x0007e40008000824 */
.L_x_31:
[----:B----4-:R-:W-:Y:S05]  /*0d50*/  BSYNC B2 ;  /* 0x0000000000027941 */ /* 0x010fea0003800000 */
.L_x_30:
[----:B------:R-:W-:Y:S04]  /*0d60*/  BSSY B3, `(.L_x_32) ;  /* 0x0000011000037945 */ /* 0x000fe80003800000 */
[----:B------:R-:W-:Y:S04]  /*0d70*/  BSSY B2, `(.L_x_33) ;  /* 0x000000e000027945 */ /* 0x000fe80003800000 */
[----:B------:R-:W-:Y:S05]  /*0d80*/  @P2 BRA `(.L_x_34) ;  /* 0x0000000000242947 */ /* 0x000fea0003800000 */
[----:B-1-3--:R-:W1:Y:S01]  /*0d90*/  LDS R4, [UR36+0x34] ;  /* 0x00003424ff047984 */ /* 0x00ae620008000800 */
[----:B------:R-:W-:-:S05]  /*0da0*/  IMAD.MOV.U32 R5, RZ, RZ, 0x3f000000 ;  /* 0x3f000000ff057424 */ /* 0x000fca00078e00ff */
[----:B-1----:R-:W-:-:S05]  /*0db0*/  LOP3.LUT R4, R4, 0xff000000, R5, 0xb8, !PT ;  /* 0xff00000004047812 */ /* 0x002fca00078eb805 */
[----:B------:R1:W-:Y:S01]  /*0dc0*/  STS [UR36+0x34], R4 ;  /* 0x00003404ff007988 */ /* 0x0003e20008000824 */
[----:B------:R-:W-:Y:S05]  /*0dd0*/  @P2 BRA `(.L_x_35) ;  /* 0x00000000001c2947 */ /* 0x000fea0003800000 */
[----:B-1----:R-:W1:Y:S01]  /*0de0*/  LDS R4, [UR36+0x38] ;  /* 0x00003824ff047984 */ /* 0x002e620008000800 */
[----:B------:R-:W-:-:S05]  /*0df0*/  IMAD.MOV.U32 R5, RZ, RZ, 0x7f ;  /* 0x0000007fff057424 */ /* 0x000fca00078e00ff */
[----:B-1----:R-:W-:-:S05]  /*0e00*/  LOP3.LUT R4, R4, 0xff, R5, 0xb8, !PT ;  /* 0x000000ff04047812 */ /* 0x002fca00078eb805 */
[----:B------:R4:W-:Y:S02]  /*0e10*/  STS [UR36+0x38], R4 ;  /* 0x00003804ff007988 */ /* 0x0009e40008000824 */
.L_x_34:
[----:B------:R-:W-:Y:S05]  /*0e20*/  @P2 BREAK B2 ;  /* 0x0000000000022942 */ /* 0x000fea0003800000 */
[----:B------:R-:W-:Y:S05]  /*0e30*/  @P2 BRA `(.L_x_36) ;  /* 0x00000000000c2947 */ /* 0x000fea0003800000 */
[----:B------:R1:W-:Y:S02]  /*0e40*/  STS [UR36+0x20], R6 ;  /* 0x00002006ff007988 */ /* 0x0003e40008000824 */
.L_x_35:
[----:B------:R-:W-:Y:S05]  /*0e50*/  BSYNC B2 ;  /* 0x0000000000027941 */ /* 0x000fea0003800000 */
.L_x_33:
[----:B------:R1:W-:Y:S02]  /*0e60*/  @!P2 STS [UR36+0x24], R3 ;  /* 0x00002403ff00a988 */ /* 0x0003e40008000824 */
.L_x_36:
[----:B------:R-:W-:Y:S05]  /*0e70*/  BSYNC B3 ;  /* 0x0000000000037941 */ /* 0x000fea0003800000 */
.L_x_32:
[----:B------:R-:W-:Y:S05]  /*0e80*/  WARPSYNC.ALL ;  /* 0x0000000000007948 */ /* 0x000fea0003800000 */
[----:B------:R-:W-:Y:S04]  /*0e90*/  BSSY B3, `(.L_x_37) ;  /* 0x000000e000037945 */ /* 0x000fe80003800000 */
[----:B------:R-:W-:Y:S05]  /*0ea0*/  @P2 BRA `(.L_x_38) ;  /* 0x0000000000302947 */ /* 0x000fea0003800000 */
[----:B-1-34-:R-:W1:Y:S01]  /*0eb0*/  LDS R4, [UR36+0x34] ;  /* 0x00003424ff047984 */ /* 0x01ae620008000800 */
[----:B------:R-:W3:Y:S03]  /*0ec0*/  LDC.64 R8, c[0x0][0x248] ;  /* 0x00009200ff087b82 */ /* 0x000ee60000000a00 */
[----:B------:R-:W4:Y:S01]  /*0ed0*/  LDS R3, [UR36+0x1c] ;  /* 0x00001c24ff037984 */ /* 0x000f220008000800 */
[C---:B---3--:R-:W-:Y:S01]  /*0ee0*/  SHF.L.U64.HI R6, R8.reuse, 0x1, R9 ;  /* 0x0000000108067819 */ /* 0x048fe20000010209 */
[----:B------:R-:W-:-:S03]  /*0ef0*/  IMAD.SHL.U32 R5, R8, 0x2, RZ ;  /* 0x0000000208057824 */ /* 0x000fc600078e00ff */
[--C-:B------:R-:W-:Y:S02]  /*0f00*/  SHF.R.U32.HI R8, RZ, 0x4, R6.reuse ;  /* 0x00000004ff087819 */ /* 0x100fe40000011606 */
[----:B------:R-:W-:-:S05]  /*0f10*/  SHF.R.U64 R5, R5, 0x4, R6 ;  /* 0x0000000405057819 */ /* 0x000fca0000001206 */
[----:B------:R3:W-:Y:S01]  /*0f20*/  STS [UR36+0xc], R5 ;  /* 0x00000c05ff007988 */ /* 0x0007e20008000824 */
[----:B-1----:R-:W-:Y:S02]  /*0f30*/  LOP3.LUT R4, R4, 0x7, RZ, 0xb8, !PT ;  /* 0x0000000704047812 */ /* 0x002fe400078eb8ff */
[----:B----4-:R-:W-:-:S03]  /*0f40*/  LOP3.LUT R3, R3, 0xf, R8, 0xb8, !PT ;  /* 0x0000000f03037812 */ /* 0x010fc600078eb808 */
[----:B------:R3:W-:Y:S04]  /*0f50*/  STS [UR36+0x34], R4 ;  /* 0x00003404ff007988 */ /* 0x0007e80008000824 */
[----:B------:R3:W-:Y:S02]  /*0f60*/  STS [UR36+0x1c], R3 ;  /* 0x00001c03ff007988 */ /* 0x0007e40008000824 */
.L_x_38:
[----:B------:R-:W-:Y:S05]  /*0f70*/  BSYNC B3 ;  /* 0x0000000000037941 */ /* 0x000fea0003800000 */
.L_x_37:
[----:B------:R-:W-:Y:S04]  /*0f80*/  BSSY B3, `(.L_x_39) ;  /* 0x000001a000037945 */ /* 0x000fe80003800000 */
[----:B------:R-:W-:Y:S04]  /*0f90*/  BSSY B4, `(.L_x_40) ;  /* 0x0000015000047945 */ /* 0x000fe80003800000 */
[----:B------:R-:W-:Y:S05]  /*0fa0*/  @P2 BRA `(.L_x_41) ;  /* 0x0000000000202947 */ /* 0x000fea0003800000 */
[----:B-1-3--:R-:W1:Y:S02]  /*0fb0*/  LDS R3, [UR36+0x34] ;  /* 0x00003424ff037984 */ /* 0x00ae640008000800 */
[----:B-1----:R-:W-:-:S05]  /*0fc0*/  LOP3.LUT R3, R3, 0x38, RZ, 0xb8, !PT ;  /* 0x0000003803037812 */ /* 0x002fca00078eb8ff */
[----:B------:R1:W-:Y:S01]  /*0fd0*/  STS [UR36+0x34], R3 ;  /* 0x00003403ff007988 */ /* 0x0003e20008000824 */
[----:B------:R-:W-:Y:S05]  /*0fe0*/  @P2 BRA `(.L_x_42) ;  /* 0x0000000000202947 */ /* 0x000fea0003800000 */
[----:B-1----:R-:W1:Y:S01]  /*0ff0*/  LDS R3, [UR36+0x8] ;  /* 0x00000824ff037984 */ /* 0x002e620008000800 */
[----:B----4-:R-:W-:-:S05]  /*1000*/  IMAD.MOV.U32 R4, RZ, RZ, 0x780 ;  /* 0x00000780ff047424 */ /* 0x010fca00078e00ff */
[----:B-1----:R-:W-:-:S05]  /*1010*/  LOP3.LUT R3, R3, 0x500, R4, 0xd8, !PT ;  /* 0x0000050003037812 */ /* 0x002fca00078ed804 */
[----:B------:R1:W-:Y:S02]  /*1020*/  STS [UR36+0x8], R3 ;  /* 0x00000803ff007988 */ /* 0x0003e40008000824 */
.L_x_41:
[----:B------:R-:W-:Y:S05]  /*1030*/  @P2 BRA `(.L_x_43) ;  /* 0x0000000000282947 */ /* 0x000fea0003800000 */
[----:B-1-3--:R-:W1:Y:S02]  /*1040*/  LDS R3, [UR36+0x8] ;  /* 0x00000824ff037984 */ /* 0x00ae640008000800 */
[----:B-1----:R-:W-:-:S05]  /*1050*/  LOP3.LUT R3, R3, 0x1800, RZ, 0xb8, !PT ;  /* 0x0000180003037812 */ /* 0x002fca00078eb8ff */
[----:B------:R3:W-:Y:S02]  /*1060*/  STS [UR36+0x8], R3 ;  /* 0x00000803ff007988 */ /* 0x0007e40008000824 */
.L_x_42:
[----:B------:R-:W-:Y:S05]  /*1070*/  @P2 BREAK B4 ;  /* 0x0000000000042942 */ /* 0x000fea0003800000 */
[----:B------:R-:W-:Y:S05]  /*1080*/  @P2 BRA `(.L_x_44) ;  /* 0x0000000000242947 */ /* 0x000fea0003800000 */
[----:B-1-3--:R-:W1:Y:S01]  /*1090*/  LDS R3, [UR36+0x8] ;  /* 0x00000824ff037984 */ /* 0x00ae620008000800 */
[----:B----4-:R-:W-:-:S05]  /*10a0*/  IMAD.MOV.U32 R4, RZ, RZ, 0x6000 ;  /* 0x00006000ff047424 */ /* 0x010fca00078e00ff */
[----:B-1----:R-:W-:-:S04]  /*10b0*/  LOP3.LUT R3, R3, 0x6000, R4, 0xd8, !PT ;  /* 0x0000600003037812 */ /* 0x002fc800078ed804 */
[----:B------:R-:W-:-:S05]  /*10c0*/  LOP3.LUT R3, R3, 0x400000, RZ, 0xb8, !PT ;  /* 0x0040000003037812 */ /* 0x000fca00078eb8ff */
[----:B------:R1:W-:Y:S02]  /*10d0*/  STS [UR36+0x8], R3 ;  /* 0x00000803ff007988 */ /* 0x0003e40008000824 */
.L_x_43:
[----:B------:R-:W-:Y:S05]  /*10e0*/  BSYNC B4 ;  /* 0x0000000000047941 */ /* 0x000fea0003800000 */
.L_x_40:
[----:B-1-3--:R-:W1:Y:S02]  /*10f0*/  @!P2 LDS R3, [UR36+0x8] ;  /* 0x00000824ff03a984 */ /* 0x00ae640008000800 */
[----:B-1----:R-:W-:-:S05]  /*1100*/  @!P2 LOP3.LUT R3, R3, 0x8000, RZ, 0xb8, !PT ;  /* 0x000080000303a812 */ /* 0x002fca00078eb8ff */
[----:B------:R1:W-:Y:S02]  /*1110*/  @!P2 STS [UR36+0x8], R3 ;  /* 0x00000803ff00a988 */ /* 0x0003e40008000824 */
.L_x_44:
[----:B------:R-:W-:Y:S05]  /*1120*/  BSYNC B3 ;  /* 0x0000000000037941 */ /* 0x000fea0003800000 */
.L_x_39:
[----:B------:R-:W-:Y:S05]  /*1130*/  WARPSYNC.ALL ;  /* 0x0000000000007948 */ /* 0x000fea0003800000 */
[----:B------:R-:W-:Y:S01]  /*1140*/  UIADD3 UR8, UR8, 0x100, URZ ;  /* 0x0000010008087890 */ /* 0x000fe2000fffe03f */
[----:B------:R-:W-:Y:S02]  /*1150*/  ISETP.GE.AND P1, PT, R10, 0x1, PT ;  /* 0x000000010a00780c */ /* 0x000fe40003f26270 */
[----:B------:R-:W-:Y:S02]  /*1160*/  CS2R R56, SRZ ;  /* 0x0000000000387805 */ /* 0x000fe4000001ff00 */
[----:B------:R-:W-:Y:S01]  /*1170*/  CS2R R58, SRZ ;  /* 0x00000000003a7805 */ /* 0x000fe2000001ff00 */
[----:B------:R-:W-:Y:S01]  /*1180*/  UIADD3 UR52, UP0, UR8, UR38, URZ ;  /* 0x0000002608347290 */ /* 0x000fe2000ff1e03f */
[----:B------:R-:W-:-:S02]  /*1190*/  CS2R R60, SRZ ;  /* 0x00000000003c7805 */ /* 0x000fc4000001ff00 */
[----:B------:R-:W-:Y:S02]  /*11a0*/  CS2R R62, SRZ ;  /* 0x00000000003e7805 */ /* 0x000fe4000001ff00 */
[----:B------:R-:W-:Y:S01]  /*11b0*/  CS2R R64, SRZ ;  /* 0x0000000000407805 */ /* 0x000fe2000001ff00 */
[----:B------:R-:W-:Y:S01]  /*11c0*/  ULEA.HI.X.SX32 UR39, UR8, UR39, 0x1, UP0 ;  /* 0x0000002708277291 */ /* 0x000fe200080f0e3f */
[----:B------:R-:W-:Y:S02]  /*11d0*/  CS2R R66, SRZ ;  /* 0x0000000000427805 */ /* 0x000fe4000001ff00 */
[----:B------:R-:W-:Y:S02]  /*11e0*/  CS2R R68, SRZ ;  /* 0x0000000000447805 */ /* 0x000fe4000001ff00 */
[----:B------:R-:W-:Y:S02]  /*11f0*/  CS2R R70, SRZ ;  /* 0x0000000000467805 */ /* 0x000fe4000001ff00 */
[----:B------:R-:W-:-:S02]  /*1200*/  CS2R R72, SRZ ;  /* 0x0000000000487805 */ /* 0x000fc4000001ff00 */
[----:B------:R-:W-:Y:S02]  /*1210*/  CS2R R74, SRZ ;  /* 0x00000000004a7805 */ /* 0x000fe4000001ff00 */
[----:B------:R-:W-:Y:S02]  /*1220*/  CS2R R76, SRZ ;  /* 0x00000000004c7805 */ /* 0x000fe4000001ff00 */
        /* <DEDUP_REMOVED lines=9> */
[----:B------:R-:W-:Y:S01]  /*12c0*/  CS2R R32, SRZ ;  /* 0x0000000000207805 */ /* 0x000fe2000001ff00 */
[----:B------:R-:W-:Y:S01]  /*12d0*/  IMAD.MOV.U32 R34, RZ, RZ, RZ ;  /* 0x000000ffff227224 */ /* 0x000fe200078e00ff */
[----:B------:R-:W-:Y:S06]  /*12e0*/  @P0 BRA `(.L_x_45) ;  /* 0x00000000002c0947 */ /* 0x000fec0003800000 */
[----:B-1-3--:R-:W1:Y:S01]  /*12f0*/  S2R R3, SR_LANEID ;  /* 0x0000000000037919 */ /* 0x00ae620000000000 */
[----:B------:R-:W-:Y:S05]  /*1300*/  WARPSYNC.ALL ;  /* 0x0000000000007948 */ /* 0x000fea0003800000 */
[----:B-1----:R-:W-:-:S05]  /*1310*/  IMAD.SHL.U32 R6, R3, 0x4, RZ ;  /* 0x0000000403067824 */ /* 0x002fca00078e00ff */
[----:B------:R-:W1:Y:S01]  /*1320*/  LDS R3, [R6+UR36] ;  /* 0x0000002406037984 */ /* 0x000e620008000800 */
[----:B----4-:R-:W-:Y:S01]  /*1330*/  IADD3 R4, P3, R6, UR52, RZ ;  /* 0x0000003406047c10 */ /* 0x010fe2000ff7e0ff */
[----:B------:R-:W-:-:S04]  /*1340*/  UMOV UR38, UR52 ;  /* 0x0000003400267c82 */ /* 0x000fc80008000000 */
[----:B------:R-:W-:-:S05]  /*1350*/  IMAD.X R5, RZ, RZ, UR39, P3 ;  /* 0x00000027ff057e24 */ /* 0x000fca00098e06ff */
[----:B-1----:R1:W3:Y:S01]  /*1360*/  ATOMG.E.EXCH.STRONG.GPU PT, RZ, [R4], R3 ;  /* 0x0000000304ff73a8 */ /* 0x0022e200041ee100 */
[----:B------:R-:W-:-:S04]  /*1370*/  DEPBAR {5,4,3,2,1,0} ;  /* 0x0000003f0000791a */ /* 0x000fc80000000000 */
[----:B------:R1:W-:Y:S01]  /*1380*/  UTMACCTL.IV [UR38] ;  /* 0x00000000260079b9 */ /* 0x0003e20008000000 */
[----:B------:R-:W-:Y:S01]  /*1390*/  NOP ;  /* 0x0000000000007918 */ /* 0x000fe20000000000 */
.L_x_45:
[----:B------:R-:W-:Y:S05]  /*13a0*/  @P0 BRA `(.L_x_46) ;  /* 0x00000000000c0947 */ /* 0x000fea0003800000 */
[----:B------:R0:W-:Y:S01]  /*13b0*/  UTMACMDFLUSH ;  /* 0x00000000000079b7 */ /* 0x0001e20000000000 */
[----:B------:R-:W-:Y:S05]  /*13c0*/  @P0 BRA `(.L_x_46) ;  /* 0x0000000000040947 */ /* 0x000fea0003800000 */
[----:B------:R-:W-:-:S04]  /*13d0*/  DEPBAR.LE SB0, 0x0 ;  /* 0x000080000000791a */ /* 0x000fc80000000000 */
.L_x_46:
[----:B------:R-:W-:Y:S05]  /*13e0*/  WARPSYNC.ALL ;  /* 0x0000000000007948 */ /* 0x000fea0003800000 */
[----:B---3--:R-:W-:Y:S01]  /*13f0*/  BAR.SYNC.DEFER_BLOCKING 0x0 ;  /* 0x0000000000007b1d */ /* 0x008fe20000010000 */
[----:B------:R-:W-:Y:S01]  /*1400*/  IMAD.MOV.U32 R35, RZ, RZ, RZ ;  /* 0x000000ffff237224 */ /* 0x000fe200078e00ff */
[----:B------:R-:W-:Y:S02]  /*1410*/  CS2R R36, SRZ ;  /* 0x0000000000247805 */ /* 0x000fe4000001ff00 */
[----:B------:R-:W-:Y:S02]  /*1420*/  CS2R R38, SRZ ;  /* 0x0000000000267805 */ /* 0x000fe4000001ff00 */
[----:B------:R-:W-:-:S02]  /*1430*/  CS2R R40, SRZ ;  /* 0x0000000000287805 */ /* 0x000fc4000001ff00 */
[----:B------:R-:W-:Y:S01]  /*1440*/  CS2R R42, SRZ ;  /* 0x00000000002a7805 */ /* 0x000fe2000001ff00 */
[----:B------:R-:W-:Y:S01]  /*1450*/  VOTEU.ALL UP0, P2 ;  /* 0x00000000003f7886 */ /* 0x000fe20001000000 */
[----:B------:R-:W-:Y:S01]  /*1460*/  UMOV UR8, 0x1 ;  /* 0x0000000100087882 */ /* 0x000fe20000000000 */
[----:B------:R-:W-:Y:S01]  /*1470*/  VOTEU.ALL UP1, P2 ;  /* 0x00000000003f7886 */ /* 0x000fe20001020000 */
[----:B------:R-:W-:Y:S01]  /*1480*/  VOTEU.ALL UP2, P2 ;  /* 0x00000000003f7886 */ /* 0x000fe20001040000 */
[----:B------:R-:W-:Y:S01]  /*1490*/  VOTEU.ALL UP3, P2 ;  /* 0x00000000003f7886 */ /* 0x000fe20001060000 */
[----:B------:R-:W-:-:S04]  /*14a0*/  @!UP0 UIADD3 UR10, -UR8, 0x100000, URZ ;  /* 0x00100000080a8890 */ /* 0x000fc8000fffe13f */
[----:B------:R-:W-:Y:S02]  /*14b0*/  @!UP0 USHF.L.U32 UR11, UR10, 0xb, URZ ;  /* 0x0000000b0a0b8899 */ /* 0x000fe4000800063f */
[----:B------:R-:W-:Y:S01]  /*14c0*/  @!UP0 USHF.L.U32 UR10, UR10, 0x1, URZ ;  /* 0x000000010a0a8899 */ /* 0x000fe2000800063f */
[----:B------:R-:W-:Y:S01]  /*14d0*/  CS2R R44, SRZ ;  /* 0x00000000002c7805 */ /* 0x000fe2000001ff00 */
        /* <DEDUP_REMOVED lines=12> */
[----:B------:R-:W-:Y:S01]  /*15a0*/  VOTEU.ALL UP0, P2 ;  /* 0x00000000003f7886 */ /* 0x000fe20001000000 */
[----:B------:R-:W-:Y:S02]  /*15b0*/  CS2R R52, SRZ ;  /* 0x0000000000347805 */ /* 0x000fe4000001ff00 */
[----:B------:R-:W-:Y:S01]  /*15c0*/  CS2R R54, SRZ ;  /* 0x0000000000367805 */ /* 0x000fe2000001ff00 */
[----:B------:R-:W3:Y:S02]  /*15d0*/  FENCE.VIEW.ASYNC.S ;  /* 0x00000000000073c6 */ /* 0x000ee40000000000 */
[----:B---3--:R3:W4:Y:S02]  /*15e0*/  @!UP0 SYNCS.EXCH.64 URZ, [UR36+0x30000], UR10 ;  /* 0x0300000a243f85b2 */ /* 0x0087240008000100 */
[----:B----4-:R-:W-:Y:S01]  /*15f0*/  BAR.SYNC.DEFER_BLOCKING 0x0 ;  /* 0x0000000000007b1d */ /* 0x010fe20000010000 */
[----:B---3--:R-:W-:-:S05]  /*1600*/  USHF.L.U32 UR11, UR54, 0x7, URZ ;  /* 0x00000007360b7899 */ /* 0x008fca000800063f */
[----:B------:R-:W3:Y:S02]  /*1610*/  @!UP1 SYNCS.EXCH.64 URZ, [UR36+0x30008], UR12 ;  /* 0x0300080c243f95b2 */ /* 0x000ee40008000100 */
[----:B---3--:R-:W-:Y:S06]  /*1620*/  BAR.SYNC.DEFER_BLOCKING 0x0 ;  /* 0x0000000000007b1d */ /* 0x008fec0000010000 */
[----:B------:R3:W4:Y:S02]  /*1630*/  @!UP2 SYNCS.EXCH.64 URZ, [UR36+0x30010], UR14 ;  /* 0x0300100e243fa5b2 */ /* 0x0007240008000100 */
[----:B----4-:R-:W-:Y:S01]  /*1640*/  BAR.SYNC.DEFER_BLOCKING 0x0 ;  /* 0x0000000000007b1d */ /* 0x010fe20000010000 */
[----:B---3--:R-:W-:-:S05]  /*1650*/  USHF.L.U32 UR14, UR53, 0x6, URZ ;  /* 0x00000006350e7899 */ /* 0x008fca000800063f */
[----:B------:R3:W4:Y:S01]  /*1660*/  @!UP3 SYNCS.EXCH.64 URZ, [UR36+0x30018], UR8 ;  /* 0x03001808243fb5b2 */ /* 0x0007220008000100 */
[----:B------:R-:W-:Y:S06]  /*1670*/  @!P1 BRA `(.L_x_47) ;  /* 0x0000000800109947 */ /* 0x000fec0003800000 */
[----:B-1----:R-:W-:Y:S02]  /*1680*/  SHF.R.U32.HI R3, RZ, 0x5, R0 ;  /* 0x00000005ff037819 */ /* 0x002fe40000011600 */
[----:B------:R-:W-:Y:S02]  /*1690*/  CS2R R56, SRZ ;  /* 0x0000000000387805 */ /* 0x000fe4000001ff00 */
[----:B------:R-:W-:Y:S02]  /*16a0*/  CS2R R58, SRZ ;  /* 0x00000000003a7805 */ /* 0x000fe4000001ff00 */
[----:B------:R-:W-:Y:S02]  /*16b0*/  CS2R R60, SRZ ;  /* 0x00000000003c7805 */ /* 0x000fe4000001ff00 */
[----:B------:R-:W-:Y:S02]  /*16c0*/  R2UR UR38, R3 ;  /* 0x00000000032672ca */ /* 0x000fe400000e0000 */
        /* <DEDUP_REMOVED lines=28> */
[----:B------:R-:W-:Y:S01]  /*1890*/  CS2R R54, SRZ ;  /* 0x0000000000367805 */ /* 0x000fe2000001ff00 */
[----:B------:R-:W-:Y:S01]  /*18a0*/  UMOV UR37, URZ ;  /* 0x0000003f00257c82 */ /* 0x000fe20008000000 */
[----:B------:R-:W-:-:S05]  /*18b0*/  UMOV UR15, URZ ;  /* 0x0000003f000f7c82 */ /* 0x000fca0008000000 */
.L_x_49:
[----:B----4-:R-:W-:Y:S01]  /*18c0*/  BAR.SYNC.DEFER_BLOCKING 0x0 ;  /* 0x0000000000007b1d */ /* 0x010fe20000010000 */
[----:B------:R-:W-:Y:S01]  /*18d0*/  ULEA UR21, UR37, UR36, 0x3 ;  /* 0x0000002425157291 */ /* 0x000fe2000f8e183f */
[----:B------:R-:W-:Y:S01]  /*18e0*/  @!P2 IMAD.MOV.U32 R3, RZ, RZ, 0xc000 ;  /* 0x0000c000ff03a424 */ /* 0x000fe200078e00ff */
[----:B------:R-:W-:Y:S01]  /*18f0*/  ELECT P0, URZ, PT ;  /* 0x00000000003f782f */ /* 0x000fe20003800000 */
[----:B------:R-:W-:-:S03]  /*1900*/  ULEA UR20, UR37, UR36, 0xf ;  /* 0x0000002425147291 */ /* 0x000fc6000f8e783f */
[----:B------:R-:W-:Y:S01]  /*1910*/  ISETP.LT.U32.AND P0, PT, R2, 0x40, P0 ;  /* 0x000000400200780c */ /* 0x000fe20000701070 */
[----:B------:R-:W-:Y:S01]  /*1920*/  ULOP3.LUT UR10, UR38, 0x1, URZ, 0xc0, !UPT ;  /* 0x00000001260a7892 */ /* 0x000fe2000f8ec03f */
[----:B------:R-:W-:-:S03]  /*1930*/  ELECT P1, URZ, PT ;  /* 0x00000000003f782f */ /* 0x000fc60003820000 */
[----:B---3--:R-:W-:Y:S02]  /*1940*/  ULEA UR8, UR10, UR20, 0xe ;  /* 0x000000140a087291 */ /* 0x008fe4000f8e703f */
[----:B------:R-:W-:Y:S01]  /*1950*/  ULEA UR10, UR10, UR15, 0x6 ;  /* 0x0000000f0a0a7291 */ /* 0x000fe2000f8e303f */
[----:B------:R-:W-:Y:S01]  /*1960*/  ISETP.LT.U32.AND P1, PT, R2, 0x20, P1 ;  /* 0x000000200200780c */ /* 0x000fe20000f21070 */
[----:B------:R-:W-:-:S04]  /*1970*/  ULEA UR12, UR37, UR36, 0xe ;  /* 0x00000024250c7291 */ /* 0x000fc8000f8e703f */
[----:B------:R-:W-:Y:S01]  /*1980*/  VOTEU.ANY UP0, P0 ;  /* 0x00000000003f7886 */ /* 0x000fe20000000100 */
[----:B------:R-:W-:Y:S01]  /*1990*/  VOTEU.ANY UP2, P0 ;  /* 0x00000000003f7886 */ /* 0x000fe20000040100 */
[----:B------:R-:W-:Y:S01]  /*19a0*/  UIADD3 UR12, UR12, 0x20000, URZ ;  /* 0x000200000c0c7890 */ /* 0x000fe2000fffe03f */
[----:B------:R1:W-:Y:S01]  /*19b0*/  @!P2 SYNCS.ARRIVE.TRANS64 RZ, [UR21+0x30000], R3 ;  /* 0x03000003ffffa9a7 */ /* 0x0003e20008000015 */
[----:B------:R3:W-:Y:S06]  /*19c0*/  MEMBAR.ALL.CTA ;  /* 0x0000000000007992 */ /* 0x0007ec0000008000 */
[----:B---3--:R-:W3:Y:S01]  /*19d0*/  FENCE.VIEW.ASYNC.S ;  /* 0x00000000000073c6 */ /* 0x008ee20000000000 */
[----:B------:R-:W-:Y:S01]  /*19e0*/  @UP0 UIADD3 UR9, UR21, 0x30000, URZ ;  /* 0x0003000015090890 */ /* 0x000fe2000fffe03f */
[----:B------:R-:W-:Y:S01]  /*19f0*/  @UP0 UMOV UR16, UR4 ;  /* 0x0000000400100c82 */ /* 0x000fe20008000000 */
[----:B------:R-:W-:Y:S01]  /*1a00*/  @UP0 UMOV UR17, UR5 ;  /* 0x0000000500110c82 */ /* 0x000fe20008000000 */
[----:B---3--:R-:W-:Y:S01]  /*1a10*/  VOTEU.ANY UP1, P1 ;  /* 0x00000000003f7886 */ /* 0x008fe20000820100 */
[----:B------:R-:W-:Y:S01]  /*1a20*/  VOTEU.ANY UP3, P1 ;  /* 0x00000000003f7886 */ /* 0x000fe20000860100 */
[----:B-1----:R-:W-:-:S03]  /*1a30*/  IMAD.U32 R3, RZ, RZ, UR55 ;  /* 0x00000037ff037e24 */ /* 0x002fc6000f8e00ff */
[----:B------:R-:W-:Y:S01]  /*1a40*/  @UP1 UIADD3 UR13, UR21, 0x30000, URZ ;  /* 0x00030000150d1890 */ /* 0x000fe2000fffe03f */
[----:B------:R-:W-:Y:S01]  /*1a50*/  @UP1 UMOV UR18, UR6 ;  /* 0x0000000600121c82 */ /* 0x000fe20008000000 */
[----:B------:R-:W-:Y:S01]  /*1a60*/  @UP1 UMOV UR19, UR7 ;  /* 0x0000000700131c82 */ /* 0x000fe20008000000 */
[----:B------:R-:W-:Y:S01]  /*1a70*/  SHF.L.U32 R3, R3, 0x1f, RZ ;  /* 0x0000001f03037819 */ /* 0x000fe200000006ff */
[----:B------:R-:W-:Y:S06]  /*1a80*/  BAR.SYNC.DEFER_BLOCKING 0x0 ;  /* 0x0000000000007b1d */ /* 0x000fec0000010000 */
[----:B------:R1:W-:Y:S02]  /*1a90*/  @UP2 UTMALDG.2D [UR8], [UR16] ;  /* 0x00000008100025b4 */ /* 0x0003e40008008000 */
[----:B------:R-:W-:Y:S06]  /*1aa0*/  BAR.SYNC.DEFER_BLOCKING 0x0 ;  /* 0x0000000000007b1d */ /* 0x000fec0000010000 */
[----:B------:R1:W-:Y:S02]  /*1ab0*/  @UP3 UTMALDG.2D [UR12], [UR18] ;  /* 0x0000000c120035b4 */ /* 0x0003e40008008000 */
[----:B------:R-:W-:Y:S06]  /*1ac0*/  BAR.SYNC.DEFER_BLOCKING 0x0 ;  /* 0x0000000000007b1d */ /* 0x000fec0000010000 */
[----:B------:R-:W3:Y:S02]  /*1ad0*/  SYNCS.PHASECHK.TRANS64.TRYWAIT P0, [UR21+0x30000], R3 ;  /* 0x03000003ff0075a7 */ /* 0x000ee40008000155 */
[----:B-1-3--:R-:W-:Y:S05]  /*1ae0*/  @!P0 BRA `(.L_x_48) ;  /* 0x0000000800308947 */ /* 0x00afea0003800000 */
.L_x_50:
[----:B------:R-:W-:Y:S01]  /*1af0*/  USHF.R.U32.HI UR48, URZ, 0x4, UR20 ;  /* 0x000000043f307899 */ /* 0x000fe20008011614 */
[----:B------:R-:W-:Y:S02]  /*1b00*/  WARPGROUP.DEPBAR.LE gsb0, 0x0 ;  /* 0x00008000000079c5 */ /* 0x000fe40000010000 */
[----:B------:R-:W-:Y:S01]  /*1b10*/  USHF.R.U32.HI UR50, URZ, 0x4, UR12 ;  /* 0x000000043f327899 */ /* 0x000fe2000801160c */
[----:B------:R-:W-:Y:S01]  /*1b20*/  WARPGROUP.ARRIVE ;  /* 0x00000000000079c5 */ /* 0x000fe20000000000 */
[----:B------:R-:W-:Y:S01]  /*1b30*/  USGXT.U32 UR48, UR48, 0xe ;  /* 0x0000000e3030789a */ /* 0x000fe20008000000 */
[----:B------:R-:W1:Y:S01]  /*1b40*/  LDC R3, c[0x0][0x230] ;  /* 0x00008c00ff037b82 */ /* 0x000e620000000800 */
[----:B------:R-:W-:Y:S01]  /*1b50*/  USGXT.U32 UR50, UR50, 0xe ;  /* 0x0000000e3232789a */ /* 0x000fe20008000000 */
[----:B------:R-:W-:Y:S01]  /*1b60*/  UMOV UR49, 0x40000040 ;  /* 0x4000004000317882 */ /* 0x000fe20000000000 */
[----:B------:R-:W-:Y:S01]  /*1b70*/  UMOV UR51, 0x40000040 ;  /* 0x4000004000337882 */ /* 0x000fe20000000000 */
[----:B------:R-:W-:-:S02]  /*1b80*/  UIADD3 UR40, UP0, UR48, 0x2, URZ ;  /* 0x0000000230287890 */ /* 0x000fc4000ff1e03f */
[----:B------:R-:W-:Y:S01]  /*1b90*/  UIADD3 UR42, UP1, UR50, 0x80, URZ ;  /* 0x00000080322a7890 */ /* 0x000fe2000ff3e03f */
[----:B------:R-:W-:-:S03]  /*1ba0*/  UMOV UR8, URZ ;  /* 0x0000003f00087c82 */ /* 0x000fc60008000000 */
[----:B------:R-:W-:Y:S01]  /*1bb0*/  HGMMA.64x64x16.F32.BF16 R56, gdesc[UR48].tnspB, R56 ;  /* 0x40e00000303879f0 */ /* 0x000fe20008701838 */
[----:B------:R-:W-:Y:S01]  /*1bc0*/  UMOV UR9, URZ ;  /* 0x0000003f00097c82 */ /* 0x000fe20008000000 */
[----:B------:R-:W-:Y:S02]  /*1bd0*/  UIADD3.X UR41, UR8, 0x40000040, URZ, UP0, !UPT ;  /* 0x4000004008297890 */ /* 0x000fe400087fe43f */
[----:B------:R-:W-:Y:S02]  /*1be0*/  UIADD3.X UR43, UR9, 0x40000040, URZ, UP1, !UPT ;  /* 0x40000040092b7890 */ /* 0x000fe40008ffe43f */
[----:B------:R-:W-:Y:S02]  /*1bf0*/  UIADD3.64 UR32, UR40, 0x2, URZ ;  /* 0x0000000228207897 */ /* 0x000fe4000fffe03f */
[----:B------:R-:W-:Y:S02]  /*1c00*/  UIADD3.64 UR34, UR42, 0x80, URZ ;  /* 0x000000802a227897 */ /* 0x000fe4000fffe03f */
[----:B------:R-:W-:-:S02]  /*1c10*/  UIADD3.64 UR28, UR40, 0x4, URZ ;  /* 0x00000004281c7897 */ /* 0x000fc4000fffe03f */
[----:B------:R-:W-:Y:S02]  /*1c20*/  UIADD3.64 UR30, UR42, 0x100, URZ ;  /* 0x000001002a1e7897 */ /* 0x000fe4000fffe03f */
[----:B------:R-:W-:Y:S02]  /*1c30*/  UIADD3.64 UR24, UR40, 0x3fe, URZ ;  /* 0x000003fe28187897 */ /* 0x000fe4000fffe03f */
[----:B------:R-:W-:Y:S02]  /*1c40*/  UIADD3.64 UR26, UR42, 0x180, URZ ;  /* 0x000001802a1a7897 */ /* 0x000fe4000fffe03f */
[----:B------:R-:W-:Y:S02]  /*1c50*/  UIADD3.64 UR20, UR40, 0x400, URZ ;  /* 0x0000040028147897 */ /* 0x000fe4000fffe03f */
[----:B------:R-:W-:Y:S02]  /*1c60*/  UIADD3.64 UR22, UR42, 0x200, URZ ;  /* 0x000002002a167897 */ /* 0x000fe4000fffe03f */
[----:B------:R-:W-:-:S02]  /*1c70*/  UIADD3.64 UR16, UR40, 0x402, URZ ;  /* 0x0000040228107897 */ /* 0x000fc4000fffe03f */
[----:B------:R-:W-:Y:S02]  /*1c80*/  UIADD3.64 UR18, UR42, 0x280, URZ ;  /* 0x000002802a127897 */ /* 0x000fe4000fffe03f */
[----:B------:R-:W-:Y:S02]  /*1c90*/  UIADD3.64 UR44, UR40, 0x404, URZ ;  /* 0x00000404282c7897 */ /* 0x000fe4000fffe03f */
[----:B------:R-:W-:Y:S02]  /*1ca0*/  UIADD3.64 UR46, UR42, 0x300, URZ ;  /* 0x000003002a2e7897 */ /* 0x000fe4000fffe03f */
[----:B------:R-:W-:Y:S02]  /*1cb0*/  UIADD3.64 UR48, UR40, 0x1fe, URZ ;  /* 0x000001fe28307897 */ /* 0x000fe4000fffe03f */
[----:B------:R-:W-:Y:S02]  /*1cc0*/  UIADD3 UR15, UR15, 0x80, URZ ;  /* 0x000000800f0f7890 */ /* 0x000fe4000fffe03f */
[----:B------:R-:W-:-:S04]  /*1cd0*/  UIADD3 UR37, UR37, 0x1, URZ ;  /* 0x0000000125257890 */ /* 0x000fc8000fffe03f */
[----:B-1----:R-:W-:Y:S01]  /*1ce0*/  ISETP.LE.AND P0, PT, R3, UR15, PT ;  /* 0x0000000f03007c0c */ /* 0x002fe2000bf03270 */
[----:B------:R-:W-:-:S04]  /*1cf0*/  UISETP.NE.U32.AND UP0, UPT, UR37, 0x4, UPT ;  /* 0x000000042500788c */ /* 0x000fc8000bf05070 */
[----:B------:R-:W-:Y:S02]  /*1d00*/  USEL UR8, URZ, 0x1, UP0 ;  /* 0x000000013f087887 */ /* 0x000fe40008000000 */
[----:B------:R-:W-:Y:S02]  /*1d10*/  USEL UR37, UR37, URZ, UP0 ;  /* 0x0000003f25257287 */ /* 0x000fe40008000000 */
[----:B------:R-:W-:Y:S01]  /*1d20*/  ULOP3.LUT UR55, UR55, UR8, URZ, 0x3c, !UPT ;  /* 0x0000000837377292 */ /* 0x000fe2000f8e3c3f */
[----:B------:R-:W-:Y:S04]  /*1d30*/  HGMMA.64x64x16.F32.BF16 R56, gdesc[UR40].tnspB, R56 ;  /* 0x40e00000283879f0 */ /* 0x000fe80008701838 */
[----:B------:R-:W-:Y:S01]  /*1d40*/  HGMMA.64x64x16.F32.BF16 R56, gdesc[UR32].tnspB, R56 ;  /* 0x40e00000203879f0 */ /* 0x000fe20008701838 */
[----:B------:R-:W-:-:S03]  /*1d50*/  UIADD3.64 UR32, UR40, 0x202, URZ ;  /* 0x0000020228207897 */ /* 0x000fc6000fffe03f */
        /* <DEDUP_REMOVED lines=11> */
[----:B------:R-:W-:Y:S01]  /*1e10*/  UIADD3.64 UR48, UR40, 0x200, URZ ;  /* 0x0000020028307897 */ /* 0x000fe2000fffe03f */
[----:B------:R-:W-:Y:S01]  /*1e20*/  UMOV UR50, UR42 ;  /* 0x0000002a00327c82 */ /* 0x000fe20008000000 */
[----:B------:R-:W-:-:S07]  /*1e30*/  UMOV UR51, UR43 ;  /* 0x0000002b00337c82 */ /* 0x000fce0008000000 */
[----:B------:R-:W-:Y:S04]  /*1e40*/  HGMMA.64x64x16.F32.BF16 R24, gdesc[UR48].tnspB, R24 ;  /* 0x40e00000301879f0 */ /* 0x000fe80008701818 */
[----:B------:R-:W-:Y:S04]  /*1e50*/  HGMMA.64x64x16.F32.BF16 R24, gdesc[UR32].tnspB, R24 ;  /* 0x40e00000201879f0 */ /* 0x000fe80008701818 */
[----:B------:R-:W-:Y:S04]  /*1e60*/  HGMMA.64x64x16.F32.BF16 R24, gdesc[UR28].tnspB, R24 ;  /* 0x40e000001c1879f0 */ /* 0x000fe80008701818 */
[----:B------:R-:W-:Y:S04]  /*1e70*/  HGMMA.64x64x16.F32.BF16 R24, gdesc[UR24].tnspB, R24 ;  /* 0x40e00000181879f0 */ /* 0x000fe80008701818 */
[----:B------:R-:W-:Y:S04]  /*1e80*/  HGMMA.64x64x16.F32.BF16 R24, gdesc[UR20].tnspB, R24 ;  /* 0x40e00000141879f0 */ /* 0x000fe80008701818 */
[----:B------:R-:W-:Y:S04]  /*1e90*/  HGMMA.64x64x16.F32.BF16 R24, gdesc[UR16].tnspB, R24 ;  /* 0x40e00000101879f0 */ /* 0x000fe80008701818 */
[----:B------:R-:W-:Y:S01]  /*1ea0*/  HGMMA.64x64x16.F32.BF16 R24, gdesc[UR44].tnspB, R24, gsb0 ;  /* 0x40e000002c1879f0 */ /* 0x000fe20008001818 */
[----:B------:R-:W-:Y:S05]  /*1eb0*/  @!P0 BRA `(.L_x_49) ;  /* 0xfffffff800808947 */ /* 0x000fea000383ffff */
.L_x_47:
[----:B------:R-:W-:Y:S02]  /*1ec0*/  WARPGROUP.DEPBAR.LE gsb0, 0x0 ;  /* 0x00008000000079c5 */ /* 0x000fe40000010000 */
[----:B----4-:R-:W-:Y:S01]  /*1ed0*/  BAR.SYNC.DEFER_BLOCKING 0x0 ;  /* 0x0000000000007b1d */ /* 0x010fe20000010000 */
[C---:B-1----:R-:W-:Y:S01]  /*1ee0*/  IMAD.SHL.U32 R3, R0.reuse, 0x80, RZ ;  /* 0x0000008000037824 */ /* 0x042fe200078e00ff */
[----:B------:R-:W-:Y:S01]  /*1ef0*/  ELECT P0, URZ, PT ;  /* 0x00000000003f782f */ /* 0x000fe20003800000 */
[----:B------:R-:W-:Y:S01]  /*1f00*/  IMAD.SHL.U32 R4, R0, 0x10, RZ ;  /* 0x0000001000047824 */ /* 0x000fe200078e00ff */
[----:B------:R-:W-:Y:S02]  /*1f10*/  F2FP.BF16.F32.PACK_AB R56, R57, R56 ;  /* 0x000000383938723e */ /* 0x000fe400000010ff */
[----:B------:R-:W-:Y:S01]  /*1f20*/  LOP3.LUT R3, R3, 0x780, RZ, 0xc0, !PT ;  /* 0x0000078003037812 */ /* 0x000fe200078ec0ff */
[----:B------:R-:W-:Y:S01]  /*1f30*/  UMOV UR37, UR14 ;  /* 0x0000000e00257c82 */ /* 0x000fe20008000000 */
[----:B------:R-:W-:Y:S01]  /*1f40*/  F2FP.BF16.F32.PACK_AB R57, R59, R58 ;  /* 0x0000003a3b39723e */ /* 0x000fe200000010ff */
[----:B------:R-:W-:Y:S01]  /*1f50*/  UMOV UR38, UR11 ;  /* 0x0000000b00267c82 */ /* 0x000fe20008000000 */
[----:B------:R-:W-:-:S02]  /*1f60*/  LOP3.LUT R3, R3, 0x70, R4, 0xf8, !PT ;  /* 0x0000007003037812 */ /* 0x000fc400078ef804 */
[----:B------:R-:W-:Y:S02]  /*1f70*/  F2FP.BF16.F32.PACK_AB R24, R25, R24 ;  /* 0x000000181918723e */ /* 0x000fe400000010ff */
[----:B------:R-:W-:Y:S01]  /*1f80*/  LOP3.LUT R3, R3, 0x10, R0, 0x78, !PT ;  /* 0x0000001003037812 */ /* 0x000fe200078e7800 */
[----:B------:R-:W-:Y:S01]  /*1f90*/  IMAD.SHL.U32 R0, R0, 0x40, RZ ;  /* 0x0000004000007824 */ /* 0x000fe200078e00ff */
[----:B------:R-:W-:Y:S02]  /*1fa0*/  ISETP.LT.U32.AND P0, PT, R2, 0x20, P0 ;  /* 0x000000200200780c */ /* 0x000fe40000701070 */
[----:B------:R-:W-:Y:S02]  /*1fb0*/  F2FP.BF16.F32.PACK_AB R58, R61, R60 ;  /* 0x0000003c3d3a723e */ /* 0x000fe400000010ff */
[----:B------:R-:W-:Y:S02]  /*1fc0*/  LOP3.LUT R0, R3, 0x1800, R0, 0xf8, !PT ;  /* 0x0000180003007812 */ /* 0x000fe400078ef800 */
[----:B------:R-:W-:Y:S01]  /*1fd0*/  F2FP.BF16.F32.PACK_AB R59, R63, R62 ;  /* 0x0000003e3f3b723e */ /* 0x000fe200000010ff */
[----:B------:R-:W1:Y:S02]  /*1fe0*/  @!P2 SYNCS.CCTL.IV [UR36+0x30000] ;  /* 0x03000000ff00a9b1 */ /* 0x000e640008000024 */
[----:B-1----:R-:W-:Y:S01]  /*1ff0*/  BAR.SYNC.DEFER_BLOCKING 0x0 ;  /* 0x0000000000007b1d */ /* 0x002fe20000010000 */
[C---:B------:R-:W-:Y:S01]  /*2000*/  LOP3.LUT R3, R0.reuse, 0x20, RZ, 0x3c, !PT ;  /* 0x0000002000037812 */ /* 0x040fe200078e3cff */
[C---:B------:R-:W-:Y:S01]  /*2010*/  VIADD R2, R0.reuse, UR36 ;  /* 0x0000002400027c36 */ /* 0x040fe20008000000 */
[----:B------:R-:W-:-:S02]  /*2020*/  LOP3.LUT R4, R0, 0x40, RZ, 0x3c, !PT ;  /* 0x0000004000047812 */ /* 0x000fc400078e3cff */
[----:B------:R-:W-:Y:S01]  /*2030*/  F2FP.BF16.F32.PACK_AB R64, R65, R64 ;  /* 0x000000404140723e */ /* 0x000fe200000010ff */
[----:B------:R-:W-:Y:S01]  /*2040*/  VIADD R3, R3, UR36 ;  /* 0x0000002403037c36 */ /* 0x000fe20008000000 */
[----:B------:R-:W-:Y:S01]  /*2050*/  F2FP.BF16.F32.PACK_AB R25, R27, R26 ;  /* 0x0000001a1b19723e */ /* 0x000fe200000010ff */
[----:B------:R-:W-:Y:S01]  /*2060*/  VIADD R4, R4, UR36 ;  /* 0x0000002404047c36 */ /* 0x000fe20008000000 */
[----:B------:R-:W-:Y:S01]  /*2070*/  F2FP.BF16.F32.PACK_AB R65, R67, R66 ;  /* 0x000000424341723e */ /* 0x000fe200000010ff */
[----:B------:R-:W-:Y:S01]  /*2080*/  VOTEU.ANY UP0, P0 ;  /* 0x00000000003f7886 */ /* 0x000fe20000000100 */
[----:B------:R-:W-:Y:S01]  /*2090*/  F2FP.BF16.F32.PACK_AB R26, R29, R28 ;  /* 0x0000001c1d1a723e */ /* 0x000fe200000010ff */
[----:B------:R-:W-:Y:S01]  /*20a0*/  VOTEU.ANY UP1, P0 ;  /* 0x00000000003f7886 */ /* 0x000fe20000020100 */
[----:B------:R-:W-:Y:S02]  /*20b0*/  F2FP.BF16.F32.PACK_AB R27, R31, R30 ;  /* 0x0000001e1f1b723e */ /* 0x000fe400000010ff */
[----:B------:R-:W-:Y:S01]  /*20c0*/  F2FP.BF16.F32.PACK_AB R32, R33, R32 ;  /* 0x000000202120723e */ /* 0x000fe200000010ff */
[----:B---3--:R-:W-:Y:S01]  /*20d0*/  @UP0 UMOV UR8, UR52 ;  /* 0x0000003400080c82 */ /* 0x008fe20008000000 */
[----:B------:R-:W-:Y:S01]  /*20e0*/  LOP3.LUT R0, R0, 0x60, RZ, 0x3c, !PT ;  /* 0x0000006000007812 */ /* 0x000fe200078e3cff */
[----:B------:R-:W-:Y:S01]  /*20f0*/  @UP0 UMOV UR9, UR39 ;  /* 0x0000002700090c82 */ /* 0x000fe20008000000 */
[----:B------:R-:W-:-:S02]  /*2100*/  F2FP.BF16.F32.PACK_AB R66, R69, R68 ;  /* 0x000000444542723e */ /* 0x000fc400000010ff */
[----:B------:R-:W-:Y:S01]  /*2110*/  F2FP.BF16.F32.PACK_AB R67, R71, R70 ;  /* 0x000000464743723e */ /* 0x000fe200000010ff */
[----:B------:R-:W-:Y:S01]  /*2120*/  VIADD R0, R0, UR36 ;  /* 0x0000002400007c36 */ /* 0x000fe20008000000 */
[----:B------:R-:W-:Y:S01]  /*2130*/  F2FP.BF16.F32.PACK_AB R72, R73, R72 ;  /* 0x000000484948723e */ /* 0x000fe200000010ff */
[----:B------:R-:W1:Y:S02]  /*2140*/  @!P2 SYNCS.CCTL.IV [UR36+0x30008] ;  /* 0x03000800ff00a9b1 */ /* 0x000e640008000024 */
[----:B-1----:R-:W-:Y:S01]  /*2150*/  BAR.SYNC.DEFER_BLOCKING 0x0 ;  /* 0x0000000000007b1d */ /* 0x002fe20000010000 */
[----:B------:R-:W-:Y:S02]  /*2160*/  F2FP.BF16.F32.PACK_AB R33, R35, R34 ;  /* 0x000000222321723e */ /* 0x000fe400000010ff */
[----:B------:R-:W-:Y:S02]  /*2170*/  F2FP.BF16.F32.PACK_AB R73, R75, R74 ;  /* 0x0000004a4b49723e */ /* 0x000fe400000010ff */
[----:B------:R-:W-:-:S02]  /*2180*/  F2FP.BF16.F32.PACK_AB R34, R37, R36 ;  /* 0x000000242522723e */ /* 0x000fc400000010ff */
[----:B------:R-:W-:Y:S02]  /*2190*/  F2FP.BF16.F32.PACK_AB R35, R39, R38 ;  /* 0x000000262723723e */ /* 0x000fe400000010ff */
[----:B------:R-:W-:Y:S02]  /*21a0*/  F2FP.BF16.F32.PACK_AB R40, R41, R40 ;  /* 0x000000282928723e */ /* 0x000fe400000010ff */
[----:B------:R-:W-:Y:S02]  /*21b0*/  F2FP.BF16.F32.PACK_AB R74, R77, R76 ;  /* 0x0000004c4d4a723e */ /* 0x000fe400000010ff */
[----:B------:R-:W-:Y:S02]  /*21c0*/  F2FP.BF16.F32.PACK_AB R75, R79, R78 ;  /* 0x0000004e4f4b723e */ /* 0x000fe400000010ff */
[----:B------:R-:W-:Y:S02]  /*21d0*/  F2FP.BF16.F32.PACK_AB R80, R81, R80 ;  /* 0x000000505150723e */ /* 0x000fe400000010ff */
[----:B------:R-:W-:-:S02]  /*21e0*/  F2FP.BF16.F32.PACK_AB R41, R43, R42 ;  /* 0x0000002a2b29723e */ /* 0x000fc400000010ff */
[----:B------:R-:W-:Y:S02]  /*21f0*/  F2FP.BF16.F32.PACK_AB R81, R83, R82 ;  /* 0x000000525351723e */ /* 0x000fe400000010ff */
[----:B------:R-:W-:Y:S02]  /*2200*/  F2FP.BF16.F32.PACK_AB R42, R45, R44 ;  /* 0x0000002c2d2a723e */ /* 0x000fe400000010ff */
[----:B------:R-:W-:Y:S01]  /*2210*/  F2FP.BF16.F32.PACK_AB R43, R47, R46 ;  /* 0x0000002e2f2b723e */ /* 0x000fe200000010ff */
[----:B------:R-:W1:Y:S02]  /*2220*/  @!P2 SYNCS.CCTL.IV [UR36+0x30010] ;  /* 0x03001000ff00a9b1 */ /* 0x000e640008000024 */
[----:B-1----:R-:W-:Y:S01]  /*2230*/  BAR.SYNC.DEFER_BLOCKING 0x0 ;  /* 0x0000000000007b1d */ /* 0x002fe20000010000 */
[----:B------:R-:W-:Y:S02]  /*2240*/  F2FP.BF16.F32.PACK_AB R48, R49, R48 ;  /* 0x000000303130723e */ /* 0x000fe400000010ff */
[----:B------:R-:W-:-:S02]  /*2250*/  F2FP.BF16.F32.PACK_AB R82, R85, R84 ;  /* 0x000000545552723e */ /* 0x000fc400000010ff */
[----:B------:R-:W-:Y:S02]  /*2260*/  F2FP.BF16.F32.PACK_AB R83, R87, R86 ;  /* 0x000000565753723e */ /* 0x000fe400000010ff */
[----:B------:R-:W-:Y:S02]  /*2270*/  F2FP.BF16.F32.PACK_AB R49, R51, R50 ;  /* 0x000000323331723e */ /* 0x000fe400000010ff */
[----:B------:R-:W-:Y:S02]  /*2280*/  F2FP.BF16.F32.PACK_AB R50, R53, R52 ;  /* 0x000000343532723e */ /* 0x000fe400000010ff */
[----:B------:R-:W-:Y:S01]  /*2290*/  F2FP.BF16.F32.PACK_AB R51, R55, R54 ;  /* 0x000000363733723e */ /* 0x000fe200000010ff */
[----:B------:R-:W1:Y:S02]  /*22a0*/  @!P2 SYNCS.CCTL.IV [UR36+0x30018] ;  /* 0x03001800ff00a9b1 */ /* 0x000e640008000024 */
[----:B-1----:R-:W-:Y:S04]  /*22b0*/  STSM.16.M88.4 [R2], R56 ;  /* 0x0000003802007844 */ /* 0x002fe80000000200 */
[----:B------:R-:W-:Y:S04]  /*22c0*/  STSM.16.M88.4 [R2+0x2000], R24 ;  /* 0x0020001802007844 */ /* 0x000fe80000000200 */
[----:B------:R-:W-:Y:S04]  /*22d0*/  STSM.16.M88.4 [R3], R64 ;  /* 0x0000004003007844 */ /* 0x000fe80000000200 */
[----:B------:R-:W-:Y:S04]  /*22e0*/  STSM.16.M88.4 [R3+0x2000], R32 ;  /* 0x0020002003007844 */ /* 0x000fe80000000200 */
[----:B------:R-:W-:Y:S04]  /*22f0*/  STSM.16.M88.4 [R4], R72 ;  /* 0x0000004804007844 */ /* 0x000fe80000000200 */
[----:B------:R-:W-:Y:S04]  /*2300*/  STSM.16.M88.4 [R4+0x2000], R40 ;  /* 0x0020002804007844 */ /* 0x000fe80000000200 */
[----:B------:R-:W-:Y:S04]  /*2310*/  STSM.16.M88.4 [R0], R80 ;  /* 0x0000005000007844 */ /* 0x000fe80000000200 */
[----:B------:R-:W-:Y:S01]  /*2320*/  STSM.16.M88.4 [R0+0x2000], R48 ;  /* 0x0020003000007844 */ /* 0x000fe20000000200 */
[----:B------:R1:W-:Y:S06]  /*2330*/  MEMBAR.ALL.CTA ;  /* 0x0000000000007992 */ /* 0x0003ec0000008000 */
[----:B-1----:R-:W1:Y:S02]  /*2340*/  FENCE.VIEW.ASYNC.S ;  /* 0x00000000000073c6 */ /* 0x002e640000000000 */
[----:B-1----:R-:W-:Y:S06]  /*2350*/  BAR.SYNC.DEFER_BLOCKING 0x0 ;  /* 0x0000000000007b1d */ /* 0x002fec0000010000 */
[----:B------:R1:W-:Y:S01]  /*2360*/  @UP1 UTMASTG.2D [UR36], [UR8] ;  /* 0x00000024080013b5 */ /* 0x0003e20008008000 */
[----:B------:R0:W-:Y:S01]  /*2370*/  UTMACMDFLUSH ;  /* 0x00000000000079b7 */ /* 0x0001e20000000000 */
[----:B------:R-:W-:-:S04]  /*2380*/  DEPBAR.LE SB0, 0x0 ;  /* 0x000080000000791a */ /* 0x000fc80000000000 */
[----:B------:R-:W-:Y:S06]  /*2390*/  BAR.SYNC.DEFER_BLOCKING 0x0 ;  /* 0x0000000000007b1d */ /* 0x000fec0000010000 */
[----:B-1----:R-:W-:Y:S05]  /*23a0*/  EXIT ;  /* 0x000000000000794d */ /* 0x002fea0003800000 */
.L_x_48:
[----:B------:R-:W1:Y:S02]  /*23b0*/  SYNCS.PHASECHK.TRANS64.TRYWAIT P0, [UR21+0x30000], R3 ;  /* 0x03000003ff0075a7 */ /* 0x000e640008000155 */
[----:B-1----:R-:W-:Y:S05]  /*23c0*/  @!P0 BRA `(.L_x_48) ;  /* 0xfffffffc00f88947 */ /* 0x002fea000383ffff */
[----:B------:R-:W-:Y:S05]  /*23d0*/  BRA `(.L_x_50) ;  /* 0xfffffff400c47947 */ /* 0x000fea000383ffff */
.L_x_51:
[----:B------:R-:W-:-:S00]  /*23e0*/  BRA `(.L_x_51) ;  /* 0xfffffffc00fc7947 */ /* 0x000fc0000383ffff */
[----:B------:R-:W-:-:S00]  /*23f0*/  NOP ;  /* 0x0000000000007918 */ /* 0x000fc00000000000 */
        /* <DEDUP_REMOVED lines=8> */
.L_x_52:


//--------------------- .nv.shared.gluon_wgmma    --------------------------
	.section	.nv.shared.gluon_wgmma,"aw",@nobits
	.sectionflags	@""
	.align	16
	.zero		1024


//--------------------- .nv.shared.reserved.0     --------------------------
	.section	.nv.shared.reserved.0,"aw",@nobits
	.weak		__nv_reservedSMEM_offset_0_alias
	.size		__nv_reservedSMEM_offset_0_alias, 0, 0
	.other		__nv_reservedSMEM_offset_0_alias,@"STO_CUDA_RESERVED_SHARED STV_DEFAULT"
__nv_reservedSMEM_offset_0_alias:
	.zero		0


//--------------------- .nv.constant0.gluon_wgmma --------------------------
	.section	.nv.constant0.gluon_wgmma,"a",@progbits
	.sectionflags	@""
	.align	4
.nv.constant0.gluon_wgmma:
	.zero		608


//--------------------- SYMBOLS --------------------------

	.type		.nv.reservedSmem.offset0,@object
	.size		.nv.reservedSmem.offset0,0x4
